// auto-generated by cutlass_sweep.gemm — config: {"arch": "sm_100", "cluster_m": 1, "cluster_n": 2, "dtype": "e5m2", "stages": 4, "tile_k": 64, "tile_m": 128, "tile_n": 64}
#include "cutlass/cutlass.h"
#include "cutlass/gemm/collective/collective_builder.hpp"
#include "cutlass/gemm/device/gemm_universal_adapter.h"
#include "cutlass/gemm/kernel/gemm_universal.hpp"
#include "cutlass/epilogue/collective/collective_builder.hpp"

using ElemA = cutlass::float_e5m2_t;
using ElemB = cutlass::float_e5m2_t;
using ElemCD = cutlass::float_e5m2_t;
using Acc  = float;
using TileShape    = cute::Shape<cute::_128, cute::_64, cute::_64>;
using ClusterShape = cute::Shape<cute::_1, cute::_2, cute::_1>;

using CollectiveEpilogue = typename cutlass::epilogue::collective::CollectiveBuilder<
    cutlass::arch::Sm100, cutlass::arch::OpClassTensorOp,
    TileShape, ClusterShape,
    cutlass::epilogue::collective::EpilogueTileAuto,
    Acc, Acc,
    ElemCD, cutlass::layout::RowMajor, 128 / cutlass::sizeof_bits<ElemCD>::value,
    ElemCD, cutlass::layout::RowMajor, 128 / cutlass::sizeof_bits<ElemCD>::value,
    cutlass::epilogue::collective::EpilogueScheduleAuto
  >::CollectiveOp;

using CollectiveMainloop = typename cutlass::gemm::collective::CollectiveBuilder<
    cutlass::arch::Sm100, cutlass::arch::OpClassTensorOp,
    ElemA, cutlass::layout::RowMajor, 128 / cutlass::sizeof_bits<ElemA>::value,
    ElemB, cutlass::layout::ColumnMajor, 128 / cutlass::sizeof_bits<ElemB>::value,
    Acc,
    TileShape, ClusterShape,
    cutlass::gemm::collective::StageCount<4>,
    cutlass::gemm::collective::KernelScheduleAuto
  >::CollectiveOp;

using GemmKernel = cutlass::gemm::kernel::GemmUniversal<
    cute::Shape<int,int,int,int>,
    CollectiveMainloop,
    CollectiveEpilogue
>;
using Gemm = cutlass::gemm::device::GemmUniversalAdapter<GemmKernel>;

// Force the device kernel symbol into the cubin without needing a host main.
auto* _anchor = &cutlass::device_kernel<GemmKernel>;


// ===== COMPILED SASS (sm_100a) =====

	.target	sm_100a

	.elftype	@"ET_EXEC"


//--------------------- .note.nv.tkinfo           --------------------------
	.section	.note.nv.tkinfo,"",@"SHT_NOTE"
	.sectionflags	@"SHF_NOTE_NV_TKINFO"
	.tkinfo
        /*0018*/ 	.word	0x00000002
        /*0030*/ 	.string	""
        /*0030*/ 	.string	"ptxas"
        /*0030*/ 	.string	"Cuda compilation tools, release 13.0, V13.0.88"
        /*0030*/ 	.string	"Build cuda_13.0.r13.0/compiler.36424714_0"
        /*0030*/ 	.string	"-arch sm_100a -m 64 "



//--------------------- .note.nv.cuinfo           --------------------------
	.section	.note.nv.cuinfo,"",@"SHT_NOTE"
	.sectionflags	@"SHF_NOTE_NV_CUINFO"
        /*0018*/ 	.short	0x0002
        /*001a*/ 	.short	0x0064
        /*001c*/ 	.short	0x0082
	.zero		2


//--------------------- .nv.info                  --------------------------
	.section	.nv.info,"",@"SHT_CUDA_INFO"
	.align	4


	//----- nvinfo : EIATTR_REGCOUNT
	.align		4
        /*0000*/ 	.byte	0x04, 0x2f
        /*0002*/ 	.short	(.L_19 - .L_18)
	.align		4
.L_18:
        /*0004*/ 	.word	index@(_ZN7cutlass13device_kernelINS_4gemm6kernel13GemmUniversalIN4cute5tupleIJiiiiEEENS1_10collective13CollectiveMmaINS1_35MainloopSm100TmaUmmaWarpSpecializedILi4ELi2ELi4ENS5_IJNS4_1CILi1EEENSA_ILi2EEESB_EEEEENS5_IJNSA_ILi128EEENSA_ILi64EEESG_EEENS_12float_e5m2_tENS5_IJlSB_lEEESI_SJ_NS4_8TiledMMAINS4_8MMA_AtomIJNS4_10MMA_TraitsINS4_19SM100_MMA_F8F6F4_SSEJSI_SI_fSF_SG_NS4_17integral_constantINS4_4UMMA5MajorELSQ_0EEESR_NSO_INSP_7ScaleInELSS_0EEEST_EEEEEENS4_6LayoutINS5_IJSB_SB_SB_EEENS5_IJNSA_ILi0EEESY_SY_EEEEENS5_IJNS4_10UnderscoreES11_S11_EEEEENS4_23SM90_TMA_LOAD_MULTICASTENS4_14ComposedLayoutINS4_7SwizzleILi2ELi4ELi3EEENS4_18smem_ptr_flag_bitsILi8EEENSW_INS5_IJNSA_ILi8EEESG_EEENS5_IJSG_SB_EEEEEEEvNS4_8identityENS4_13SM90_TMA_LOADES1E_vS1F_EENS_8epilogue10collective18CollectiveEpilogueINS1I_23Sm100TmaWarpSpecializedILi1ELi1ELi64ELb0ELb0EEEJSH_NS5_IJNSW_ISF_SB_EENSW_ISG_SB_EEEEESI_SJ_SI_SJ_NS1I_6fusion15FusionCallbacksIS1M_NS1Q_17LinearCombinationISI_fSI_fLNS_15FloatRoundStyleE2EEESH_S1P_JEEENS4_5SM1004TMEM4LOAD26SM100_TMEM_LOAD_32dp32b64xES1G_S1E_NS4_39AutoVectorizingCopyWithAssumedAlignmentILi128EEENS4_14SM90_TMA_STOREES1E_S21_S21_EEEvvEEEEvNT_6ParamsE)
        /*0008*/ 	.word	0x00000099


	//----- nvinfo : EIATTR_FRAME_SIZE
	.align		4
.L_19:
        /*000c*/ 	.byte	0x04, 0x11
        /*000e*/ 	.short	(.L_21 - .L_20)
	.align		4
.L_20:
        /*0010*/ 	.word	index@($__internal_2_$__cuda_sm10x_tcgen05_guardrail_trap_unallocated_columns_being_dealloced)
        /*0014*/ 	.word	0x00000000


	//----- nvinfo : EIATTR_FRAME_SIZE
	.align		4
.L_21:
        /*0018*/ 	.byte	0x04, 0x11
        /*001a*/ 	.short	(.L_23 - .L_22)
	.align		4
.L_22:
        /*001c*/ 	.word	index@($__internal_1_$__cuda_sm10x_tcgen05_guardrail_trap_phase_invalid_during_alloc)
        /*0020*/ 	.word	0x00000000


	//----- nvinfo : EIATTR_FRAME_SIZE
	.align		4
.L_23:
        /*0024*/ 	.byte	0x04, 0x11
        /*0026*/ 	.short	(.L_25 - .L_24)
	.align		4
.L_24:
        /*0028*/ 	.word	index@($__internal_0_$__cuda_sm10x_tcgen05_guardrail_trap_col_being_dealloced_not_returned_by_alloc)
        /*002c*/ 	.word	0x00000000


	//----- nvinfo : EIATTR_FRAME_SIZE
	.align		4
.L_25:
        /*0030*/ 	.byte	0x04, 0x11
        /*0032*/ 	.short	(.L_27 - .L_26)
	.align		4
.L_26:
        /*0034*/ 	.word	index@(_ZN7cutlass13device_kernelINS_4gemm6kernel13GemmUniversalIN4cute5tupleIJiiiiEEENS1_10collective13CollectiveMmaINS1_35MainloopSm100TmaUmmaWarpSpecializedILi4ELi2ELi4ENS5_IJNS4_1CILi1EEENSA_ILi2EEESB_EEEEENS5_IJNSA_ILi128EEENSA_ILi64EEESG_EEENS_12float_e5m2_tENS5_IJlSB_lEEESI_SJ_NS4_8TiledMMAINS4_8MMA_AtomIJNS4_10MMA_TraitsINS4_19SM100_MMA_F8F6F4_SSEJSI_SI_fSF_SG_NS4_17integral_constantINS4_4UMMA5MajorELSQ_0EEESR_NSO_INSP_7ScaleInELSS_0EEEST_EEEEEENS4_6LayoutINS5_IJSB_SB_SB_EEENS5_IJNSA_ILi0EEESY_SY_EEEEENS5_IJNS4_10UnderscoreES11_S11_EEEEENS4_23SM90_TMA_LOAD_MULTICASTENS4_14ComposedLayoutINS4_7SwizzleILi2ELi4ELi3EEENS4_18smem_ptr_flag_bitsILi8EEENSW_INS5_IJNSA_ILi8EEESG_EEENS5_IJSG_SB_EEEEEEEvNS4_8identityENS4_13SM90_TMA_LOADES1E_vS1F_EENS_8epilogue10collective18CollectiveEpilogueINS1I_23Sm100TmaWarpSpecializedILi1ELi1ELi64ELb0ELb0EEEJSH_NS5_IJNSW_ISF_SB_EENSW_ISG_SB_EEEEESI_SJ_SI_SJ_NS1I_6fusion15FusionCallbacksIS1M_NS1Q_17LinearCombinationISI_fSI_fLNS_15FloatRoundStyleE2EEESH_S1P_JEEENS4_5SM1004TMEM4LOAD26SM100_TMEM_LOAD_32dp32b64xES1G_S1E_NS4_39AutoVectorizingCopyWithAssumedAlignmentILi128EEENS4_14SM90_TMA_STOREES1E_S21_S21_EEEvvEEEEvNT_6ParamsE)
        /*0038*/ 	.word	0x00000000


	//----- nvinfo : EIATTR_MIN_STACK_SIZE
	.align		4
.L_27:
        /*003c*/ 	.byte	0x04, 0x12
        /*003e*/ 	.short	(.L_29 - .L_28)
	.align		4
.L_28:
        /*0040*/ 	.word	index@(_ZN7cutlass13device_kernelINS_4gemm6kernel13GemmUniversalIN4cute5tupleIJiiiiEEENS1_10collective13CollectiveMmaINS1_35MainloopSm100TmaUmmaWarpSpecializedILi4ELi2ELi4ENS5_IJNS4_1CILi1EEENSA_ILi2EEESB_EEEEENS5_IJNSA_ILi128EEENSA_ILi64EEESG_EEENS_12float_e5m2_tENS5_IJlSB_lEEESI_SJ_NS4_8TiledMMAINS4_8MMA_AtomIJNS4_10MMA_TraitsINS4_19SM100_MMA_F8F6F4_SSEJSI_SI_fSF_SG_NS4_17integral_constantINS4_4UMMA5MajorELSQ_0EEESR_NSO_INSP_7ScaleInELSS_0EEEST_EEEEEENS4_6LayoutINS5_IJSB_SB_SB_EEENS5_IJNSA_ILi0EEESY_SY_EEEEENS5_IJNS4_10UnderscoreES11_S11_EEEEENS4_23SM90_TMA_LOAD_MULTICASTENS4_14ComposedLayoutINS4_7SwizzleILi2ELi4ELi3EEENS4_18smem_ptr_flag_bitsILi8EEENSW_INS5_IJNSA_ILi8EEESG_EEENS5_IJSG_SB_EEEEEEEvNS4_8identityENS4_13SM90_TMA_LOADES1E_vS1F_EENS_8epilogue10collective18CollectiveEpilogueINS1I_23Sm100TmaWarpSpecializedILi1ELi1ELi64ELb0ELb0EEEJSH_NS5_IJNSW_ISF_SB_EENSW_ISG_SB_EEEEESI_SJ_SI_SJ_NS1I_6fusion15FusionCallbacksIS1M_NS1Q_17LinearCombinationISI_fSI_fLNS_15FloatRoundStyleE2EEESH_S1P_JEEENS4_5SM1004TMEM4LOAD26SM100_TMEM_LOAD_32dp32b64xES1G_S1E_NS4_39AutoVectorizingCopyWithAssumedAlignmentILi128EEENS4_14SM90_TMA_STOREES1E_S21_S21_EEEvvEEEEvNT_6ParamsE)
        /*0044*/ 	.word	0x00000000
.L_29:


//--------------------- .nv.compat                --------------------------
	.section	.nv.compat,"",@"SHT_CUDA_COMPAT_INFO"
	.align	4
        /*0000*/ 	.byte	0x02, 0x09, 0x01, 0x00, 0x02, 0x02, 0x02, 0x00, 0x02, 0x05, 0x05, 0x00, 0x03, 0x07, 0x01, 0x01
        /*0010*/ 	.byte	0x02, 0x03, 0x01, 0x00, 0x02, 0x06, 0x01, 0x00, 0x04, 0x0b, 0x08, 0x00, 0x09, 0x00, 0x00, 0x00
        /*0020*/ 	.byte	0x00, 0x00, 0x00, 0x00


//--------------------- .nv.info._ZN7cutlass13device_kernelINS_4gemm6kernel13GemmUniversalIN4cute5tupleIJiiiiEEENS1_10collective13CollectiveMmaINS1_35MainloopSm100TmaUmmaWarpSpecializedILi4ELi2ELi4ENS5_IJNS4_1CILi1EEENSA_ILi2EEESB_EEEEENS5_IJNSA_ILi128EEENSA_ILi64EEESG_EEENS_12float_e5m2_tENS5_IJlSB_lEEESI_SJ_NS4_8TiledMMAINS4_8MMA_AtomIJNS4_10MMA_TraitsINS4_19SM100_MMA_F8F6F4_SSEJSI_SI_fSF_SG_NS4_17integral_constantINS4_4UMMA5MajorELSQ_0EEESR_NSO_INSP_7ScaleInELSS_0EEEST_EEEEEENS4_6LayoutINS5_IJSB_SB_SB_EEENS5_IJNSA_ILi0EEESY_SY_EEEEENS5_IJNS4_10UnderscoreES11_S11_EEEEENS4_23SM90_TMA_LOAD_MULTICASTENS4_14ComposedLayoutINS4_7SwizzleILi2ELi4ELi3EEENS4_18smem_ptr_flag_bitsILi8EEENSW_INS5_IJNSA_ILi8EEESG_EEENS5_IJSG_SB_EEEEEEEvNS4_8identityENS4_13SM90_TMA_LOADES1E_vS1F_EENS_8epilogue10collective18CollectiveEpilogueINS1I_23Sm100TmaWarpSpecializedILi1ELi1ELi64ELb0ELb0EEEJSH_NS5_IJNSW_ISF_SB_EENSW_ISG_SB_EEEEESI_SJ_SI_SJ_NS1I_6fusion15FusionCallbacksIS1M_NS1Q_17LinearCombinationISI_fSI_fLNS_15FloatRoundStyleE2EEESH_S1P_JEEENS4_5SM1004TMEM4LOAD26SM100_TMEM_LOAD_32dp32b64xES1G_S1E_NS4_39AutoVectorizingCopyWithAssumedAlignmentILi128EEENS4_14SM90_TMA_STOREES1E_S21_S21_EEEvvEEEEvNT_6ParamsE --------------------------
	.section	.nv.info._ZN7cutlass13device_kernelINS_4gemm6kernel13GemmUniversalIN4cute5tupleIJiiiiEEENS1_10collective13CollectiveMmaINS1_35MainloopSm100TmaUmmaWarpSpecializedILi4ELi2ELi4ENS5_IJNS4_1CILi1EEENSA_ILi2EEESB_EEEEENS5_IJNSA_ILi128EEENSA_ILi64EEESG_EEENS_12float_e5m2_tENS5_IJlSB_lEEESI_SJ_NS4_8TiledMMAINS4_8MMA_AtomIJNS4_10MMA_TraitsINS4_19SM100_MMA_F8F6F4_SSEJSI_SI_fSF_SG_NS4_17integral_constantINS4_4UMMA5MajorELSQ_0EEESR_NSO_INSP_7ScaleInELSS_0EEEST_EEEEEENS4_6LayoutINS5_IJSB_SB_SB_EEENS5_IJNSA_ILi0EEESY_SY_EEEEENS5_IJNS4_10UnderscoreES11_S11_EEEEENS4_23SM90_TMA_LOAD_MULTICASTENS4_14ComposedLayoutINS4_7SwizzleILi2ELi4ELi3EEENS4_18smem_ptr_flag_bitsILi8EEENSW_INS5_IJNSA_ILi8EEESG_EEENS5_IJSG_SB_EEEEEEEvNS4_8identityENS4_13SM90_TMA_LOADES1E_vS1F_EENS_8epilogue10collective18CollectiveEpilogueINS1I_23Sm100TmaWarpSpecializedILi1ELi1ELi64ELb0ELb0EEEJSH_NS5_IJNSW_ISF_SB_EENSW_ISG_SB_EEEEESI_SJ_SI_SJ_NS1I_6fusion15FusionCallbacksIS1M_NS1Q_17LinearCombinationISI_fSI_fLNS_15FloatRoundStyleE2EEESH_S1P_JEEENS4_5SM1004TMEM4LOAD26SM100_TMEM_LOAD_32dp32b64xES1G_S1E_NS4_39AutoVectorizingCopyWithAssumedAlignmentILi128EEENS4_14SM90_TMA_STOREES1E_S21_S21_EEEvvEEEEvNT_6ParamsE,"",@"SHT_CUDA_INFO"
	.sectionflags	@""
	.align	4


	//----- nvinfo : EIATTR_CUDA_API_VERSION
	.align		4
        /*0000*/ 	.byte	0x04, 0x37
        /*0002*/ 	.short	(.L_31 - .L_30)
.L_30:
        /*0004*/ 	.word	0x00000082


	//----- nvinfo : EIATTR_KPARAM_INFO
	.align		4
.L_31:
        /*0008*/ 	.byte	0x04, 0x17
        /*000a*/ 	.short	(.L_33 - .L_32)
.L_32:
        /*000c*/ 	.word	0x00000000
        /*0010*/ 	.short	0x0000
        /*0012*/ 	.short	0x0000
        /*0014*/ 	.byte	0x00, 0xf0, 0x01, 0x20


	//----- nvinfo : EIATTR_AT_ENTRY_FRAGMENTS
	.align		4
.L_33:
        /*0018*/ 	.byte	0x04, 0x4f
        /*001a*/ 	.short	(.L_35 - .L_34)


	//   ....[0]....
.L_34:
        /*001c*/ 	.word	0x00000006


	//----- nvinfo : EIATTR_RESERVED_SMEM_USED
	.align		4
.L_35:
        /*0020*/ 	.byte	0x01, 0x41
	.zero		2


	//----- nvinfo : EIATTR_SPARSE_MMA_MASK
	.align		4
        /*0024*/ 	.byte	0x03, 0x50
        /*0026*/ 	.short	0x0000


	//----- nvinfo : EIATTR_TCGEN05_1CTA_USED
	.align		4
        /*0028*/ 	.byte	0x01, 0x51
	.zero		2


	//----- nvinfo : EIATTR_MAXREG_COUNT
	.align		4
        /*002c*/ 	.byte	0x03, 0x1b
        /*002e*/ 	.short	0x00ff


	//----- nvinfo : EIATTR_NUM_BARRIERS
	.align		4
        /*0030*/ 	.byte	0x02, 0x4c
        /*0032*/ 	.byte	0x07
	.zero		1


	//----- nvinfo : EIATTR_EXTERNS
	.align		4
        /*0034*/ 	.byte	0x04, 0x0f
        /*0036*/ 	.short	(.L_37 - .L_36)


	//   ....[0]....
	.align		4
.L_36:
        /*0038*/ 	.word	index@(__assertfail)


	//----- nvinfo : EIATTR_MERCURY_ISA_VERSION
	.align		4
.L_37:
        /*003c*/ 	.byte	0x03, 0x5f
        /*003e*/ 	.short	0x0101


	//----- nvinfo : EIATTR_INT_WARP_WIDE_INSTR_OFFSETS
	.align		4
        /*0040*/ 	.byte	0x04, 0x31
        /*0042*/ 	.short	(.L_39 - .L_38)


	//   ....[0]....
.L_38:
        /*0044*/ 	.word	0x00003ab0


	//   ....[1]....
        /*0048*/ 	.word	0x00003ae0


	//   ....[2]....
        /*004c*/ 	.word	0x00003b00


	//   ....[3]....
        /*0050*/ 	.word	0x00004630


	//   ....[4]....
        /*0054*/ 	.word	0x000046e0


	//----- nvinfo : EIATTR_COOP_GROUP_MASK_REGIDS
	.align		4
.L_39:
        /*0058*/ 	.byte	0x04, 0x29
        /*005a*/ 	.short	(.L_41 - .L_40)


	//   ....[0]....
.L_40:
        /*005c*/ 	.word	0xffffffff


	//   ....[1]....
        /*0060*/ 	.word	0xffffffff


	//   ....[2]....
        /*0064*/ 	.word	0xffffffff


	//   ....[3]....
        /*0068*/ 	.word	0xffffffff


	//   ....[4]....
        /*006c*/ 	.word	0xffffffff


	//   ....[5]....
        /*0070*/ 	.word	0xffffffff


	//   ....[6]....
        /*0074*/ 	.word	0xffffffff


	//   ....[7]....
        /*0078*/ 	.word	0xffffffff


	//   ....[8]....
        /*007c*/ 	.word	0xffffffff


	//   ....[9]....
        /*0080*/ 	.word	0xffffffff


	//   ....[10]....
        /*0084*/ 	.word	0xffffffff


	//   ....[11]....
        /*0088*/ 	.word	0xffffffff


	//   ....[12]....
        /*008c*/ 	.word	0xffffffff


	//   ....[13]....
        /*0090*/ 	.word	0xffffffff


	//----- nvinfo : EIATTR_COOP_GROUP_INSTR_OFFSETS
	.align		4
.L_41:
        /*0094*/ 	.byte	0x04, 0x28
        /*0096*/ 	.short	(.L_43 - .L_42)


	//   ....[0]....
.L_42:
        /*0098*/ 	.word	0x00000080


	//   ....[1]....
        /*009c*/ 	.word	0x000004e0


	//   ....[2]....
        /*00a0*/ 	.word	0x00000690


	//   ....[3]....
        /*00a4*/ 	.word	0x000007d0


	//   ....[4]....
        /*00a8*/ 	.word	0x000008d0


	//   ....[5]....
        /*00ac*/ 	.word	0x00000a40


	//   ....[6]....
        /*00b0*/ 	.word	0x00000be0


	//   ....[7]....
        /*00b4*/ 	.word	0x00000d90


	//   ....[8]....
        /*00b8*/ 	.word	0x00001f40


	//   ....[9]....
        /*00bc*/ 	.word	0x00002de0


	//   ....[10]....
        /*00c0*/ 	.word	0x00002ff0


	//   ....[11]....
        /*00c4*/ 	.word	0x00003020


	//   ....[12]....
        /*00c8*/ 	.word	0x00003990


	//   ....[13]....
        /*00cc*/ 	.word	0x00003bc0


	//----- nvinfo : EIATTR_VRC_CTA_INIT_COUNT
	.align		4
.L_43:
        /*00d0*/ 	.byte	0x02, 0x4a
        /*00d2*/ 	.byte	0x80
	.zero		1


	//----- nvinfo : EIATTR_SYSCALL_OFFSETS
	.align		4
        /*00d4*/ 	.byte	0x04, 0x46
        /*00d6*/ 	.short	(.L_45 - .L_44)


	//   ....[0]....
.L_44:
        /*00d8*/ 	.word	0x00005220


	//   ....[1]....
        /*00dc*/ 	.word	0x00005360


	//   ....[2]....
        /*00e0*/ 	.word	0x00005b20


	//----- nvinfo : EIATTR_MBARRIER_INSTR_OFFSETS
	.align		4
.L_45:
        /*00e4*/ 	.byte	0x04, 0x39
        /*00e6*/ 	.short	(.L_47 - .L_46)


	//   ....[0]....
.L_46:
        /*00e8*/ 	.word	0x00000600
        /*00ec*/ 	.word	0x000000ff
        /*00f0*/ 	.word	0x00000000
        /*00f4*/ 	.short	0x0100
        /*00f6*/ 	.byte	0x04
	.zero		1


	//   ....[1]....
        /*00f8*/ 	.word	0x00000610
        /*00fc*/ 	.word	0x000000ff
        /*0100*/ 	.word	0x00000020
        /*0104*/ 	.short	0x0100
        /*0106*/ 	.byte	0x04
	.zero		1


	//   ....[2]....
        /*0108*/ 	.word	0x00000620
        /*010c*/ 	.word	0x000000ff
        /*0110*/ 	.word	0x00000008
        /*0114*/ 	.short	0x0100
        /*0116*/ 	.byte	0x04
	.zero		1


	//   ....[3]....
        /*0118*/ 	.word	0x00000630
        /*011c*/ 	.word	0x000000ff
        /*0120*/ 	.word	0x00000028
        /*0124*/ 	.short	0x0100
        /*0126*/ 	.byte	0x04
	.zero		1


	//   ....[4]....
        /*0128*/ 	.word	0x00000640
        /*012c*/ 	.word	0x000000ff
        /*0130*/ 	.word	0x00000010
        /*0134*/ 	.short	0x0100
        /*0136*/ 	.byte	0x04
	.zero		1


	//   ....[5]....
        /*0138*/ 	.word	0x00000650
        /*013c*/ 	.word	0x000000ff
        /*0140*/ 	.word	0x00000030
        /*0144*/ 	.short	0x0100
        /*0146*/ 	.byte	0x04
	.zero		1


	//   ....[6]....
        /*0148*/ 	.word	0x00000660
        /*014c*/ 	.word	0x000000ff
        /*0150*/ 	.word	0x00000018
        /*0154*/ 	.short	0x0100
        /*0156*/ 	.byte	0x04
	.zero		1


	//   ....[7]....
        /*0158*/ 	.word	0x00000670
        /*015c*/ 	.word	0x000000ff
        /*0160*/ 	.word	0x00000038
        /*0164*/ 	.short	0x0100
        /*0166*/ 	.byte	0x04
	.zero		1


	//   ....[8]....
        /*0168*/ 	.word	0x000007a0
        /*016c*/ 	.word	0x000000ff
        /*0170*/ 	.word	0x00000040
        /*0174*/ 	.short	0x0100
        /*0176*/ 	.byte	0x04
	.zero		1


	//   ....[9]....
        /*0178*/ 	.word	0x000007b0
        /*017c*/ 	.word	0x000000ff
        /*0180*/ 	.word	0x00000048
        /*0184*/ 	.short	0x0100
        /*0186*/ 	.byte	0x04
	.zero		1


	//   ....[10]....
        /*0188*/ 	.word	0x000008a0
        /*018c*/ 	.word	0x000000ff
        /*0190*/ 	.word	0x00000050
        /*0194*/ 	.short	0x0100
        /*0196*/ 	.byte	0x06
	.zero		1


	//   ....[11]....
        /*0198*/ 	.word	0x000008b0
        /*019c*/ 	.word	0x000000ff
        /*01a0*/ 	.word	0x00000058
        /*01a4*/ 	.short	0x0100
        /*01a6*/ 	.byte	0x06
	.zero		1


	//   ....[12]....
        /*01a8*/ 	.word	0x000009f0
        /*01ac*/ 	.word	0x000000ff
        /*01b0*/ 	.word	0x00000060
        /*01b4*/ 	.short	0x0100
        /*01b6*/ 	.byte	0x06
	.zero		1


	//   ....[13]....
        /*01b8*/ 	.word	0x00000a00
        /*01bc*/ 	.word	0x000000ff
        /*01c0*/ 	.word	0x00000070
        /*01c4*/ 	.short	0x0100
        /*01c6*/ 	.byte	0x06
	.zero		1


	//   ....[14]....
        /*01c8*/ 	.word	0x00000a10
        /*01cc*/ 	.word	0x000000ff
        /*01d0*/ 	.word	0x00000068
        /*01d4*/ 	.short	0x0100
        /*01d6*/ 	.byte	0x06
	.zero		1


	//   ....[15]....
        /*01d8*/ 	.word	0x00000a20
        /*01dc*/ 	.word	0x000000ff
        /*01e0*/ 	.word	0x00000078
        /*01e4*/ 	.short	0x0100
        /*01e6*/ 	.byte	0x06
	.zero		1


	//   ....[16]....
        /*01e8*/ 	.word	0x00000b50
        /*01ec*/ 	.word	0x000000ff
        /*01f0*/ 	.word	0x00000080
        /*01f4*/ 	.short	0x0100
        /*01f6*/ 	.byte	0x04
	.zero		1


	//   ....[17]....
        /*01f8*/ 	.word	0x00000b60
        /*01fc*/ 	.word	0x000000ff
        /*0200*/ 	.word	0x000000a0
        /*0204*/ 	.short	0x0100
        /*0206*/ 	.byte	0x04
	.zero		1


	//   ....[18]....
        /*0208*/ 	.word	0x00000b70
        /*020c*/ 	.word	0x000000ff
        /*0210*/ 	.word	0x00000088
        /*0214*/ 	.short	0x0100
        /*0216*/ 	.byte	0x04
	.zero		1


	//   ....[19]....
        /*0218*/ 	.word	0x00000b80
        /*021c*/ 	.word	0x000000ff
        /*0220*/ 	.word	0x000000a8
        /*0224*/ 	.short	0x0100
        /*0226*/ 	.byte	0x04
	.zero		1


	//   ....[20]....
        /*0228*/ 	.word	0x00000b90
        /*022c*/ 	.word	0x000000ff
        /*0230*/ 	.word	0x00000090
        /*0234*/ 	.short	0x0100
        /*0236*/ 	.byte	0x04
	.zero		1


	//   ....[21]....
        /*0238*/ 	.word	0x00000ba0
        /*023c*/ 	.word	0x000000ff
        /*0240*/ 	.word	0x000000b0
        /*0244*/ 	.short	0x0100
        /*0246*/ 	.byte	0x04
	.zero		1


	//   ....[22]....
        /*0248*/ 	.word	0x00000bb0
        /*024c*/ 	.word	0x000000ff
        /*0250*/ 	.word	0x00000098
        /*0254*/ 	.short	0x0100
        /*0256*/ 	.byte	0x04
	.zero		1


	//   ....[23]....
        /*0258*/ 	.word	0x00000bc0
        /*025c*/ 	.word	0x000000ff
        /*0260*/ 	.word	0x000000b8
        /*0264*/ 	.short	0x0100
        /*0266*/ 	.byte	0x04
	.zero		1


	//   ....[24]....
        /*0268*/ 	.word	0x00000cb0
        /*026c*/ 	.word	0x000000ff
        /*0270*/ 	.word	0x000000c0
        /*0274*/ 	.short	0x0100
        /*0276*/ 	.byte	0x04
	.zero		1


	//   ....[25]....
        /*0278*/ 	.word	0x00000cc0
        /*027c*/ 	.word	0x000000ff
        /*0280*/ 	.word	0x000000d0
        /*0284*/ 	.short	0x0100
        /*0286*/ 	.byte	0x04
	.zero		1


	//   ....[26]....
        /*0288*/ 	.word	0x00000cd0
        /*028c*/ 	.word	0x000000ff
        /*0290*/ 	.word	0x000000c8
        /*0294*/ 	.short	0x0100
        /*0296*/ 	.byte	0x04
	.zero		1


	//   ....[27]....
        /*0298*/ 	.word	0x00000ce0
        /*029c*/ 	.word	0x000000ff
        /*02a0*/ 	.word	0x000000d8
        /*02a4*/ 	.short	0x0100
        /*02a6*/ 	.byte	0x04
	.zero		1


	//   ....[28]....
        /*02a8*/ 	.word	0x000017f0
        /*02ac*/ 	.word	0x00000000
        /*02b0*/ 	.word	0x000000d0
        /*02b4*/ 	.short	0x010a
        /*02b6*/ 	.byte	0xff
	.zero		1


	//   ....[29]....
        /*02b8*/ 	.word	0x00001820
        /*02bc*/ 	.word	0x00000000
        /*02c0*/ 	.word	0x000000c0
        /*02c4*/ 	.short	0x0101
        /*02c6*/ 	.byte	0xff
	.zero		1


	//   ....[30]....
        /*02c8*/ 	.word	0x000018d0
        /*02cc*/ 	.word	0x000000ff
        /*02d0*/ 	.word	0x00000020
        /*02d4*/ 	.short	0x010a
        /*02d6*/ 	.byte	0x04
	.zero		1


	//   ....[31]....
        /*02d8*/ 	.word	0x00001950
        /*02dc*/ 	.word	0x000000ff
        /*02e0*/ 	.word	0x00000020
        /*02e4*/ 	.short	0x010a
        /*02e6*/ 	.byte	0x21
	.zero		1


	//   ....[32]....
        /*02e8*/ 	.word	0x00001ae0
        /*02ec*/ 	.word	0x000000ff
        /*02f0*/ 	.word	0x00000020
        /*02f4*/ 	.short	0x010a
        /*02f6*/ 	.byte	0x08
	.zero		1


	//   ....[33]....
        /*02f8*/ 	.word	0x00001c00
        /*02fc*/ 	.word	0x000000ff
        /*0300*/ 	.word	0x00000058
        /*0304*/ 	.short	0x0101
        /*0306*/ 	.byte	0x07
	.zero		1


	//   ....[34]....
        /*0308*/ 	.word	0x00001c20
        /*030c*/ 	.word	0x000000ff
        /*0310*/ 	.word	0x00000020
        /*0314*/ 	.short	0x010a
        /*0316*/ 	.byte	0x04
	.zero		1


	//   ....[35]....
        /*0318*/ 	.word	0x00001ca0
        /*031c*/ 	.word	0x000000ff
        /*0320*/ 	.word	0x00000020
        /*0324*/ 	.short	0x010a
        /*0326*/ 	.byte	0x11
	.zero		1


	//   ....[36]....
        /*0328*/ 	.word	0x00001e30
        /*032c*/ 	.word	0x000000ff
        /*0330*/ 	.word	0x00000020
        /*0334*/ 	.short	0x010a
        /*0336*/ 	.byte	0x06
	.zero		1


	//   ....[37]....
        /*0338*/ 	.word	0x00001f70
        /*033c*/ 	.word	0x00000003
        /*0340*/ 	.word	0x00000060
        /*0344*/ 	.short	0x010a
        /*0346*/ 	.byte	0xff
	.zero		1


	//   ....[38]....
        /*0348*/ 	.word	0x000020c0
        /*034c*/ 	.word	0x00000000
        /*0350*/ 	.word	0x00000000
        /*0354*/ 	.short	0x0101
        /*0356*/ 	.byte	0xff
	.zero		1


	//   ....[39]....
        /*0358*/ 	.word	0x00002660
        /*035c*/ 	.word	0x000000ff
        /*0360*/ 	.word	0x00000000
        /*0364*/ 	.short	0x010a
        /*0366*/ 	.byte	0x04
	.zero		1


	//   ....[40]....
        /*0368*/ 	.word	0x000026f0
        /*036c*/ 	.word	0x000000ff
        /*0370*/ 	.word	0x00000000
        /*0374*/ 	.short	0x010a
        /*0376*/ 	.byte	0x05
	.zero		1


	//   ....[41]....
        /*0378*/ 	.word	0x00002780
        /*037c*/ 	.word	0x000000ff
        /*0380*/ 	.word	0x00000000
        /*0384*/ 	.short	0x010a
        /*0386*/ 	.byte	0x05
	.zero		1


	//   ....[42]....
        /*0388*/ 	.word	0x00002820
        /*038c*/ 	.word	0x00000000
        /*0390*/ 	.word	0x00000000
        /*0394*/ 	.short	0x010a
        /*0396*/ 	.byte	0xff
	.zero		1


	//   ....[43]....
        /*0398*/ 	.word	0x00002940
        /*039c*/ 	.word	0x00000002
        /*03a0*/ 	.word	0x000000c0
        /*03a4*/ 	.short	0x010a
        /*03a6*/ 	.byte	0xff
	.zero		1


	//   ....[44]....
        /*03a8*/ 	.word	0x000029b0
        /*03ac*/ 	.word	0x00000002
        /*03b0*/ 	.word	0x00000000
        /*03b4*/ 	.short	0x0101
        /*03b6*/ 	.byte	0xff
	.zero		1


	//   ....[45]....
        /*03b8*/ 	.word	0x000029d0
        /*03bc*/ 	.word	0x000000ff
        /*03c0*/ 	.word	0x00000070
        /*03c4*/ 	.short	0x010a
        /*03c6*/ 	.byte	0x04
	.zero		1


	//   ....[46]....
        /*03c8*/ 	.word	0x00002af0
        /*03cc*/ 	.word	0x00000002
        /*03d0*/ 	.word	0x00000060
        /*03d4*/ 	.short	0x010a
        /*03d6*/ 	.byte	0xff
	.zero		1


	//   ....[47]....
        /*03d8*/ 	.word	0x00002bf0
        /*03dc*/ 	.word	0x00000002
        /*03e0*/ 	.word	0x00000000
        /*03e4*/ 	.short	0x0101
        /*03e6*/ 	.byte	0xff
	.zero		1


	//   ....[48]....
        /*03e8*/ 	.word	0x00002c80
        /*03ec*/ 	.word	0x000000ff
        /*03f0*/ 	.word	0x00000070
        /*03f4*/ 	.short	0x0106
        /*03f6*/ 	.byte	0x04
	.zero		1


	//   ....[49]....
        /*03f8*/ 	.word	0x00002ca0
        /*03fc*/ 	.word	0x000000ff
        /*0400*/ 	.word	0x00000070
        /*0404*/ 	.short	0x010a
        /*0406*/ 	.byte	0x04
	.zero		1


	//   ....[50]....
        /*0408*/ 	.word	0x00002d30
        /*040c*/ 	.word	0x000000ff
        /*0410*/ 	.word	0x00000070
        /*0414*/ 	.short	0x0106
        /*0416*/ 	.byte	0x07
	.zero		1


	//   ....[51]....
        /*0418*/ 	.word	0x00002d70
        /*041c*/ 	.word	0x00000000
        /*0420*/ 	.word	0x00000070
        /*0424*/ 	.short	0x010a
        /*0426*/ 	.byte	0xff
	.zero		1


	//   ....[52]....
        /*0428*/ 	.word	0x00003280
        /*042c*/ 	.word	0x00000000
        /*0430*/ 	.word	0x00000060
        /*0434*/ 	.short	0x010a
        /*0436*/ 	.byte	0xff
	.zero		1


	//   ....[53]....
        /*0438*/ 	.word	0x00003390
        /*043c*/ 	.word	0x00000003
        /*0440*/ 	.word	0x00000000
        /*0444*/ 	.short	0x0101
        /*0446*/ 	.byte	0xff
	.zero		1


	//   ....[54]....
        /*0448*/ 	.word	0x000033a0
        /*044c*/ 	.word	0x000000ff
        /*0450*/ 	.word	0x00000000
        /*0454*/ 	.short	0x010a
        /*0456*/ 	.byte	0x04
	.zero		1


	//   ....[55]....
        /*0458*/ 	.word	0x000033c0
        /*045c*/ 	.word	0x000000ff
        /*0460*/ 	.word	0x000000a0
        /*0464*/ 	.short	0x010a
        /*0466*/ 	.byte	0x16
	.zero		1


	//   ....[56]....
        /*0468*/ 	.word	0x00003490
        /*046c*/ 	.word	0x000000ff
        /*0470*/ 	.word	0x00000000
        /*0474*/ 	.short	0x010a
        /*0476*/ 	.byte	0x05
	.zero		1


	//   ....[57]....
        /*0478*/ 	.word	0x000035d0
        /*047c*/ 	.word	0x000000ff
        /*0480*/ 	.word	0x00000000
        /*0484*/ 	.short	0x010a
        /*0486*/ 	.byte	0x04
	.zero		1


	//   ....[58]....
        /*0488*/ 	.word	0x000037c0
        /*048c*/ 	.word	0x000000ff
        /*0490*/ 	.word	0x00000000
        /*0494*/ 	.short	0x010a
        /*0496*/ 	.byte	0x04
	.zero		1


	//   ....[59]....
        /*0498*/ 	.word	0x00003850
        /*049c*/ 	.word	0x000000ff
        /*04a0*/ 	.word	0x00000000
        /*04a4*/ 	.short	0x010a
        /*04a6*/ 	.byte	0x05
	.zero		1


	//   ....[60]....
        /*04a8*/ 	.word	0x000038e0
        /*04ac*/ 	.word	0x000000ff
        /*04b0*/ 	.word	0x00000000
        /*04b4*/ 	.short	0x010a
        /*04b6*/ 	.byte	0x05
	.zero		1


	//   ....[61]....
        /*04b8*/ 	.word	0x00003970
        /*04bc*/ 	.word	0x000000ff
        /*04c0*/ 	.word	0x00000000
        /*04c4*/ 	.short	0x010a
        /*04c6*/ 	.byte	0x04
	.zero		1


	//   ....[62]....
        /*04c8*/ 	.word	0x00003e10
        /*04cc*/ 	.word	0x00000007
        /*04d0*/ 	.word	0x00000060
        /*04d4*/ 	.short	0x010a
        /*04d6*/ 	.byte	0xff
	.zero		1


	//   ....[63]....
        /*04d8*/ 	.word	0x00003f80
        /*04dc*/ 	.word	0x00000000
        /*04e0*/ 	.word	0x00000000
        /*04e4*/ 	.short	0x0101
        /*04e6*/ 	.byte	0xff
	.zero		1


	//   ....[64]....
        /*04e8*/ 	.word	0x000043f0
        /*04ec*/ 	.word	0x000000ff
        /*04f0*/ 	.word	0x00000058
        /*04f4*/ 	.short	0x010a
        /*04f6*/ 	.byte	0x11
	.zero		1


	//   ....[65]....
        /*04f8*/ 	.word	0x00004570
        /*04fc*/ 	.word	0x000000ff
        /*0500*/ 	.word	0x00000048
        /*0504*/ 	.short	0x010a
        /*0506*/ 	.byte	0x11
	.zero		1


	//   ....[66]....
        /*0508*/ 	.word	0x00004780
        /*050c*/ 	.word	0x000000ff
        /*0510*/ 	.word	0x00000040
        /*0514*/ 	.short	0x010b
        /*0516*/ 	.byte	0x11
	.zero		1


	//   ....[67]....
        /*0518*/ 	.word	0x00004790
        /*051c*/ 	.word	0x000000ff
        /*0520*/ 	.word	0x00000000
        /*0524*/ 	.short	0x0101
        /*0526*/ 	.byte	0x1b
	.zero		1


	//   ....[68]....
        /*0528*/ 	.word	0x000047d0
        /*052c*/ 	.word	0x00000000
        /*0530*/ 	.word	0x00000048
        /*0534*/ 	.short	0x010a
        /*0536*/ 	.byte	0xff
	.zero		1


	//   ....[69]....
        /*0538*/ 	.word	0x00004ae0
        /*053c*/ 	.word	0x00000003
        /*0540*/ 	.word	0x00000060
        /*0544*/ 	.short	0x010a
        /*0546*/ 	.byte	0xff
	.zero		1


	//   ....[70]....
        /*0548*/ 	.word	0x00004c60
        /*054c*/ 	.word	0x00000000
        /*0550*/ 	.word	0x00000000
        /*0554*/ 	.short	0x0101
        /*0556*/ 	.byte	0xff
	.zero		1


	//   ....[71]....
        /*0558*/ 	.word	0x00005700
        /*055c*/ 	.word	0x000000ff
        /*0560*/ 	.word	0x00000040
        /*0564*/ 	.short	0x010a
        /*0566*/ 	.byte	0x2c
	.zero		1


	//   ....[72]....
        /*0568*/ 	.word	0x00005710
        /*056c*/ 	.word	0x00000016
        /*0570*/ 	.word	0x00000080
        /*0574*/ 	.short	0x010a
        /*0576*/ 	.byte	0xff
	.zero		1


	//   ....[73]....
        /*0578*/ 	.word	0x000058a0
        /*057c*/ 	.word	0x000000ff
        /*0580*/ 	.word	0x00000040
        /*0584*/ 	.short	0x010a
        /*0586*/ 	.byte	0x2c
	.zero		1


	//   ....[74]....
        /*0588*/ 	.word	0x000059a0
        /*058c*/ 	.word	0x000000ff
        /*0590*/ 	.word	0x00000000
        /*0594*/ 	.short	0x0101
        /*0596*/ 	.byte	0x04
	.zero		1


	//   ....[75]....
        /*0598*/ 	.word	0x00005a00
        /*059c*/ 	.word	0x00000016
        /*05a0*/ 	.word	0x00000080
        /*05a4*/ 	.short	0x010a
        /*05a6*/ 	.byte	0xff
	.zero		1


	//   ....[76]....
        /*05a8*/ 	.word	0x00006060
        /*05ac*/ 	.word	0x000000ff
        /*05b0*/ 	.word	0x00000000
        /*05b4*/ 	.short	0x0101
        /*05b6*/ 	.byte	0x04
	.zero		1


	//   ....[77]....
        /*05b8*/ 	.word	0x00006e60
        /*05bc*/ 	.word	0x00000000
        /*05c0*/ 	.word	0x000000d0
        /*05c4*/ 	.short	0x010a
        /*05c6*/ 	.byte	0xff
	.zero		1


	//   ....[78]....
        /*05c8*/ 	.word	0x00006ec0
        /*05cc*/ 	.word	0x00000000
        /*05d0*/ 	.word	0x00000020
        /*05d4*/ 	.short	0x010a
        /*05d6*/ 	.byte	0xff
	.zero		1


	//   ....[79]....
        /*05d8*/ 	.word	0x00006f20
        /*05dc*/ 	.word	0x00000000
        /*05e0*/ 	.word	0x00000020
        /*05e4*/ 	.short	0x010a
        /*05e6*/ 	.byte	0xff
	.zero		1


	//   ....[80]....
        /*05e8*/ 	.word	0x00006f70
        /*05ec*/ 	.word	0x00000003
        /*05f0*/ 	.word	0x00000060
        /*05f4*/ 	.short	0x010a
        /*05f6*/ 	.byte	0xff
	.zero		1


	//   ....[81]....
        /*05f8*/ 	.word	0x00006fd0
        /*05fc*/ 	.word	0x00000000
        /*0600*/ 	.word	0x00000000
        /*0604*/ 	.short	0x010a
        /*0606*/ 	.byte	0xff
	.zero		1


	//   ....[82]....
        /*0608*/ 	.word	0x00007030
        /*060c*/ 	.word	0x00000000
        /*0610*/ 	.word	0x00000000
        /*0614*/ 	.short	0x010a
        /*0616*/ 	.byte	0xff
	.zero		1


	//   ....[83]....
        /*0618*/ 	.word	0x00007090
        /*061c*/ 	.word	0x00000000
        /*0620*/ 	.word	0x00000000
        /*0624*/ 	.short	0x010a
        /*0626*/ 	.byte	0xff
	.zero		1


	//   ....[84]....
        /*0628*/ 	.word	0x000070e0
        /*062c*/ 	.word	0x00000002
        /*0630*/ 	.word	0x000000c0
        /*0634*/ 	.short	0x010a
        /*0636*/ 	.byte	0xff
	.zero		1


	//   ....[85]....
        /*0638*/ 	.word	0x00007140
        /*063c*/ 	.word	0x00000002
        /*0640*/ 	.word	0x00000070
        /*0644*/ 	.short	0x010a
        /*0646*/ 	.byte	0xff
	.zero		1


	//   ....[86]....
        /*0648*/ 	.word	0x00007190
        /*064c*/ 	.word	0x00000002
        /*0650*/ 	.word	0x00000060
        /*0654*/ 	.short	0x010a
        /*0656*/ 	.byte	0xff
	.zero		1


	//   ....[87]....
        /*0658*/ 	.word	0x000071f0
        /*065c*/ 	.word	0x00000000
        /*0660*/ 	.word	0x00000070
        /*0664*/ 	.short	0x010a
        /*0666*/ 	.byte	0xff
	.zero		1


	//   ....[88]....
        /*0668*/ 	.word	0x00007240
        /*066c*/ 	.word	0x00000000
        /*0670*/ 	.word	0x00000060
        /*0674*/ 	.short	0x010a
        /*0676*/ 	.byte	0xff
	.zero		1


	//   ....[89]....
        /*0678*/ 	.word	0x000072a0
        /*067c*/ 	.word	0x00000002
        /*0680*/ 	.word	0x000000a0
        /*0684*/ 	.short	0x010a
        /*0686*/ 	.byte	0xff
	.zero		1


	//   ....[90]....
        /*0688*/ 	.word	0x00007300
        /*068c*/ 	.word	0x00000000
        /*0690*/ 	.word	0x00000000
        /*0694*/ 	.short	0x010a
        /*0696*/ 	.byte	0xff
	.zero		1


	//   ....[91]....
        /*0698*/ 	.word	0x00007360
        /*069c*/ 	.word	0x00000000
        /*06a0*/ 	.word	0x00000000
        /*06a4*/ 	.short	0x010a
        /*06a6*/ 	.byte	0xff
	.zero		1


	//   ....[92]....
        /*06a8*/ 	.word	0x000073c0
        /*06ac*/ 	.word	0x00000000
        /*06b0*/ 	.word	0x00000000
        /*06b4*/ 	.short	0x010a
        /*06b6*/ 	.byte	0xff
	.zero		1


	//   ....[93]....
        /*06b8*/ 	.word	0x00007420
        /*06bc*/ 	.word	0x00000000
        /*06c0*/ 	.word	0x00000000
        /*06c4*/ 	.short	0x010a
        /*06c6*/ 	.byte	0xff
	.zero		1


	//   ....[94]....
        /*06c8*/ 	.word	0x00007480
        /*06cc*/ 	.word	0x00000000
        /*06d0*/ 	.word	0x00000000
        /*06d4*/ 	.short	0x010a
        /*06d6*/ 	.byte	0xff
	.zero		1


	//   ....[95]....
        /*06d8*/ 	.word	0x000074d0
        /*06dc*/ 	.word	0x00000007
        /*06e0*/ 	.word	0x00000060
        /*06e4*/ 	.short	0x010a
        /*06e6*/ 	.byte	0xff
	.zero		1


	//   ....[96]....
        /*06e8*/ 	.word	0x00007530
        /*06ec*/ 	.word	0x00000000
        /*06f0*/ 	.word	0x00000058
        /*06f4*/ 	.short	0x010a
        /*06f6*/ 	.byte	0xff
	.zero		1


	//   ....[97]....
        /*06f8*/ 	.word	0x00007590
        /*06fc*/ 	.word	0x00000000
        /*0700*/ 	.word	0x00000048
        /*0704*/ 	.short	0x010a
        /*0706*/ 	.byte	0xff
	.zero		1


	//   ....[98]....
        /*0708*/ 	.word	0x000075e0
        /*070c*/ 	.word	0x00000003
        /*0710*/ 	.word	0x00000060
        /*0714*/ 	.short	0x010a
        /*0716*/ 	.byte	0xff
	.zero		1


	//   ....[99]....
        /*0718*/ 	.word	0x00007640
        /*071c*/ 	.word	0x00000000
        /*0720*/ 	.word	0x00000040
        /*0724*/ 	.short	0x010a
        /*0726*/ 	.byte	0xff
	.zero		1


	//   ....[100]....
        /*0728*/ 	.word	0x00007690
        /*072c*/ 	.word	0x00000016
        /*0730*/ 	.word	0x00000080
        /*0734*/ 	.short	0x010a
        /*0736*/ 	.byte	0xff
	.zero		1


	//----- nvinfo : EIATTR_NUM_MBARRIERS
	.align		4
.L_47:
        /*0738*/ 	.byte	0x03, 0x38
        /*073a*/ 	.short	0x001c


	//----- nvinfo : EIATTR_EXIT_INSTR_OFFSETS
	.align		4
        /*073c*/ 	.byte	0x04, 0x1c
        /*073e*/ 	.short	(.L_49 - .L_48)


	//   ....[0]....
.L_48:
        /*0740*/ 	.word	0x00002850


	//   ....[1]....
        /*0744*/ 	.word	0x00002d40


	//   ....[2]....
        /*0748*/ 	.word	0x00002da0


	//   ....[3]....
        /*074c*/ 	.word	0x00003bd0


	//   ....[4]....
        /*0750*/ 	.word	0x00004800


	//   ....[5]....
        /*0754*/ 	.word	0x00004840


	//   ....[6]....
        /*0758*/ 	.word	0x00006e50


	//----- nvinfo : EIATTR_MAX_THREADS
	.align		4
.L_49:
        /*075c*/ 	.byte	0x04, 0x05
        /*075e*/ 	.short	(.L_51 - .L_50)
.L_50:
        /*0760*/ 	.word	0x00000100
        /*0764*/ 	.word	0x00000001
        /*0768*/ 	.word	0x00000001


	//----- nvinfo : EIATTR_CRS_STACK_SIZE
	.align		4
.L_51:
        /*076c*/ 	.byte	0x04, 0x1e
        /*076e*/ 	.short	(.L_53 - .L_52)
.L_52:
        /*0770*/ 	.word	0x00000000


	//----- nvinfo : EIATTR_CBANK_PARAM_SIZE
	.align		4
.L_53:
        /*0774*/ 	.byte	0x03, 0x19
        /*0776*/ 	.short	0x0800


	//----- nvinfo : EIATTR_PARAM_CBANK
	.align		4
        /*0778*/ 	.byte	0x04, 0x0a
        /*077a*/ 	.short	(.L_55 - .L_54)
	.align		4
.L_54:
        /*077c*/ 	.word	index@(.nv.constant0._ZN7cutlass13device_kernelINS_4gemm6kernel13GemmUniversalIN4cute5tupleIJiiiiEEENS1_10collective13CollectiveMmaINS1_35MainloopSm100TmaUmmaWarpSpecializedILi4ELi2ELi4ENS5_IJNS4_1CILi1EEENSA_ILi2EEESB_EEEEENS5_IJNSA_ILi128EEENSA_ILi64EEESG_EEENS_12float_e5m2_tENS5_IJlSB_lEEESI_SJ_NS4_8TiledMMAINS4_8MMA_AtomIJNS4_10MMA_TraitsINS4_19SM100_MMA_F8F6F4_SSEJSI_SI_fSF_SG_NS4_17integral_constantINS4_4UMMA5MajorELSQ_0EEESR_NSO_INSP_7ScaleInELSS_0EEEST_EEEEEENS4_6LayoutINS5_IJSB_SB_SB_EEENS5_IJNSA_ILi0EEESY_SY_EEEEENS5_IJNS4_10UnderscoreES11_S11_EEEEENS4_23SM90_TMA_LOAD_MULTICASTENS4_14ComposedLayoutINS4_7SwizzleILi2ELi4ELi3EEENS4_18smem_ptr_flag_bitsILi8EEENSW_INS5_IJNSA_ILi8EEESG_EEENS5_IJSG_SB_EEEEEEEvNS4_8identityENS4_13SM90_TMA_LOADES1E_vS1F_EENS_8epilogue10collective18CollectiveEpilogueINS1I_23Sm100TmaWarpSpecializedILi1ELi1ELi64ELb0ELb0EEEJSH_NS5_IJNSW_ISF_SB_EENSW_ISG_SB_EEEEESI_SJ_SI_SJ_NS1I_6fusion15FusionCallbacksIS1M_NS1Q_17LinearCombinationISI_fSI_fLNS_15FloatRoundStyleE2EEESH_S1P_JEEENS4_5SM1004TMEM4LOAD26SM100_TMEM_LOAD_32dp32b64xES1G_S1E_NS4_39AutoVectorizingCopyWithAssumedAlignmentILi128EEENS4_14SM90_TMA_STOREES1E_S21_S21_EEEvvEEEEvNT_6ParamsE)
        /*0780*/ 	.short	0x0380
        /*0782*/ 	.short	0x0800


	//----- nvinfo : EIATTR_SW_WAR
	.align		4
.L_55:
        /*0784*/ 	.byte	0x04, 0x36
        /*0786*/ 	.short	(.L_57 - .L_56)
.L_56:
        /*0788*/ 	.word	0x00000008
.L_57:


//--------------------- .nv.callgraph             --------------------------
	.section	.nv.callgraph,"",@"SHT_CUDA_CALLGRAPH"
	.align	4
	.sectionentsize	8
	.align		4
        /*0000*/ 	.word	0x00000000
	.align		4
        /*0004*/ 	.word	0xffffffff
	.align		4
        /*0008*/ 	.word	index@(_ZN7cutlass13device_kernelINS_4gemm6kernel13GemmUniversalIN4cute5tupleIJiiiiEEENS1_10collective13CollectiveMmaINS1_35MainloopSm100TmaUmmaWarpSpecializedILi4ELi2ELi4ENS5_IJNS4_1CILi1EEENSA_ILi2EEESB_EEEEENS5_IJNSA_ILi128EEENSA_ILi64EEESG_EEENS_12float_e5m2_tENS5_IJlSB_lEEESI_SJ_NS4_8TiledMMAINS4_8MMA_AtomIJNS4_10MMA_TraitsINS4_19SM100_MMA_F8F6F4_SSEJSI_SI_fSF_SG_NS4_17integral_constantINS4_4UMMA5MajorELSQ_0EEESR_NSO_INSP_7ScaleInELSS_0EEEST_EEEEEENS4_6LayoutINS5_IJSB_SB_SB_EEENS5_IJNSA_ILi0EEESY_SY_EEEEENS5_IJNS4_10UnderscoreES11_S11_EEEEENS4_23SM90_TMA_LOAD_MULTICASTENS4_14ComposedLayoutINS4_7SwizzleILi2ELi4ELi3EEENS4_18smem_ptr_flag_bitsILi8EEENSW_INS5_IJNSA_ILi8EEESG_EEENS5_IJSG_SB_EEEEEEEvNS4_8identityENS4_13SM90_TMA_LOADES1E_vS1F_EENS_8epilogue10collective18CollectiveEpilogueINS1I_23Sm100TmaWarpSpecializedILi1ELi1ELi64ELb0ELb0EEEJSH_NS5_IJNSW_ISF_SB_EENSW_ISG_SB_EEEEESI_SJ_SI_SJ_NS1I_6fusion15FusionCallbacksIS1M_NS1Q_17LinearCombinationISI_fSI_fLNS_15FloatRoundStyleE2EEESH_S1P_JEEENS4_5SM1004TMEM4LOAD26SM100_TMEM_LOAD_32dp32b64xES1G_S1E_NS4_39AutoVectorizingCopyWithAssumedAlignmentILi128EEENS4_14SM90_TMA_STOREES1E_S21_S21_EEEvvEEEEvNT_6ParamsE)
	.align		4
        /*000c*/ 	.word	index@(__assertfail)
	.align		4
        /*0010*/ 	.word	0x00000000
	.align		4
        /*0014*/ 	.word	0xfffffffe
	.align		4
        /*0018*/ 	.word	0x00000000
	.align		4
        /*001c*/ 	.word	0xfffffffd
	.align		4
        /*0020*/ 	.word	0x00000000
	.align		4
        /*0024*/ 	.word	0xfffffffc


//--------------------- .nv.constant4             --------------------------
	.section	.nv.constant4,"a",@progbits
	.align	8
	.align		8
.nv.constant4:
        /*0000*/ 	.dword	__assertfail
	.align		8
        /*0008*/ 	.dword	__unnamed_1
	.align		8
        /*0010*/ 	.dword	__unnamed_2
	.align		8
        /*0018*/ 	.dword	_ZN39_INTERNAL_dd46116e_4_k_cu_cf24742f_94994cuda3std3__45__cpo5beginE
	.align		8
        /*0020*/ 	.dword	_ZN39_INTERNAL_dd46116e_4_k_cu_cf24742f_94994cuda3std3__45__cpo3endE
	.align		8
        /*0028*/ 	.dword	_ZN39_INTERNAL_dd46116e_4_k_cu_cf24742f_94994cuda3std3__45__cpo6cbeginE
	.align		8
        /*0030*/ 	.dword	_ZN39_INTERNAL_dd46116e_4_k_cu_cf24742f_94994cuda3std3__45__cpo4cendE
	.align		8
        /*0038*/ 	.dword	_ZN39_INTERNAL_dd46116e_4_k_cu_cf24742f_94994cuda3std3__441_GLOBAL__N__dd46116e_4_k_cu_cf24742f_94996ignoreE
	.align		8
        /*0040*/ 	.dword	_ZN39_INTERNAL_dd46116e_4_k_cu_cf24742f_94994cuda3std3__419piecewise_constructE
	.align		8
        /*0048*/ 	.dword	_ZN39_INTERNAL_dd46116e_4_k_cu_cf24742f_94994cuda3std3__48in_placeE
	.align		8
        /*0050*/ 	.dword	_ZN39_INTERNAL_dd46116e_4_k_cu_cf24742f_94994cuda3std6ranges3__45__cpo4swapE
	.align		8
        /*0058*/ 	.dword	_ZN39_INTERNAL_dd46116e_4_k_cu_cf24742f_94994cuda3std6ranges3__45__cpo9iter_moveE
	.align		8
        /*0060*/ 	.dword	_ZN39_INTERNAL_dd46116e_4_k_cu_cf24742f_94994cute7productE
	.align		8
        /*0068*/ 	.dword	_ZN39_INTERNAL_dd46116e_4_k_cu_cf24742f_94994cute1_E
	.align		8
        /*0070*/ 	.dword	$str$25
	.align		8
        /*0078*/ 	.dword	$str$26
	.align		8
        /*0080*/ 	.dword	$str$27
	.align		8
        /*0088*/ 	.dword	$str$28


//--------------------- .text._ZN7cutlass13device_kernelINS_4gemm6kernel13GemmUniversalIN4cute5tupleIJiiiiEEENS1_10collective13CollectiveMmaINS1_35MainloopSm100TmaUmmaWarpSpecializedILi4ELi2ELi4ENS5_IJNS4_1CILi1EEENSA_ILi2EEESB_EEEEENS5_IJNSA_ILi128EEENSA_ILi64EEESG_EEENS_12float_e5m2_tENS5_IJlSB_lEEESI_SJ_NS4_8TiledMMAINS4_8MMA_AtomIJNS4_10MMA_TraitsINS4_19SM100_MMA_F8F6F4_SSEJSI_SI_fSF_SG_NS4_17integral_constantINS4_4UMMA5MajorELSQ_0EEESR_NSO_INSP_7ScaleInELSS_0EEEST_EEEEEENS4_6LayoutINS5_IJSB_SB_SB_EEENS5_IJNSA_ILi0EEESY_SY_EEEEENS5_IJNS4_10UnderscoreES11_S11_EEEEENS4_23SM90_TMA_LOAD_MULTICASTENS4_14ComposedLayoutINS4_7SwizzleILi2ELi4ELi3EEENS4_18smem_ptr_flag_bitsILi8EEENSW_INS5_IJNSA_ILi8EEESG_EEENS5_IJSG_SB_EEEEEEEvNS4_8identityENS4_13SM90_TMA_LOADES1E_vS1F_EENS_8epilogue10collective18CollectiveEpilogueINS1I_23Sm100TmaWarpSpecializedILi1ELi1ELi64ELb0ELb0EEEJSH_NS5_IJNSW_ISF_SB_EENSW_ISG_SB_EEEEESI_SJ_SI_SJ_NS1I_6fusion15FusionCallbacksIS1M_NS1Q_17LinearCombinationISI_fSI_fLNS_15FloatRoundStyleE2EEESH_S1P_JEEENS4_5SM1004TMEM4LOAD26SM100_TMEM_LOAD_32dp32b64xES1G_S1E_NS4_39AutoVectorizingCopyWithAssumedAlignmentILi128EEENS4_14SM90_TMA_STOREES1E_S21_S21_EEEvvEEEEvNT_6ParamsE --------------------------
	.section	.text._ZN7cutlass13device_kernelINS_4gemm6kernel13GemmUniversalIN4cute5tupleIJiiiiEEENS1_10collective13CollectiveMmaINS1_35MainloopSm100TmaUmmaWarpSpecializedILi4ELi2ELi4ENS5_IJNS4_1CILi1EEENSA_ILi2EEESB_EEEEENS5_IJNSA_ILi128EEENSA_ILi64EEESG_EEENS_12float_e5m2_tENS5_IJlSB_lEEESI_SJ_NS4_8TiledMMAINS4_8MMA_AtomIJNS4_10MMA_TraitsINS4_19SM100_MMA_F8F6F4_SSEJSI_SI_fSF_SG_NS4_17integral_constantINS4_4UMMA5MajorELSQ_0EEESR_NSO_INSP_7ScaleInELSS_0EEEST_EEEEEENS4_6LayoutINS5_IJSB_SB_SB_EEENS5_IJNSA_ILi0EEESY_SY_EEEEENS5_IJNS4_10UnderscoreES11_S11_EEEEENS4_23SM90_TMA_LOAD_MULTICASTENS4_14ComposedLayoutINS4_7SwizzleILi2ELi4ELi3EEENS4_18smem_ptr_flag_bitsILi8EEENSW_INS5_IJNSA_ILi8EEESG_EEENS5_IJSG_SB_EEEEEEEvNS4_8identityENS4_13SM90_TMA_LOADES1E_vS1F_EENS_8epilogue10collective18CollectiveEpilogueINS1I_23Sm100TmaWarpSpecializedILi1ELi1ELi64ELb0ELb0EEEJSH_NS5_IJNSW_ISF_SB_EENSW_ISG_SB_EEEEESI_SJ_SI_SJ_NS1I_6fusion15FusionCallbacksIS1M_NS1Q_17LinearCombinationISI_fSI_fLNS_15FloatRoundStyleE2EEESH_S1P_JEEENS4_5SM1004TMEM4LOAD26SM100_TMEM_LOAD_32dp32b64xES1G_S1E_NS4_39AutoVectorizingCopyWithAssumedAlignmentILi128EEENS4_14SM90_TMA_STOREES1E_S21_S21_EEEvvEEEEvNT_6ParamsE,"ax",@progbits
	.align	128
.text._ZN7cutlass13device_kernelINS_4gemm6kernel13GemmUniversalIN4cute5tupleIJiiiiEEENS1_10collective13CollectiveMmaINS1_35MainloopSm100TmaUmmaWarpSpecializedILi4ELi2ELi4ENS5_IJNS4_1CILi1EEENSA_ILi2EEESB_EEEEENS5_IJNSA_ILi128EEENSA_ILi64EEESG_EEENS_12float_e5m2_tENS5_IJlSB_lEEESI_SJ_NS4_8TiledMMAINS4_8MMA_AtomIJNS4_10MMA_TraitsINS4_19SM100_MMA_F8F6F4_SSEJSI_SI_fSF_SG_NS4_17integral_constantINS4_4UMMA5MajorELSQ_0EEESR_NSO_INSP_7ScaleInELSS_0EEEST_EEEEEENS4_6LayoutINS5_IJSB_SB_SB_EEENS5_IJNSA_ILi0EEESY_SY_EEEEENS5_IJNS4_10UnderscoreES11_S11_EEEEENS4_23SM90_TMA_LOAD_MULTICASTENS4_14ComposedLayoutINS4_7SwizzleILi2ELi4ELi3EEENS4_18smem_ptr_flag_bitsILi8EEENSW_INS5_IJNSA_ILi8EEESG_EEENS5_IJSG_SB_EEEEEEEvNS4_8identityENS4_13SM90_TMA_LOADES1E_vS1F_EENS_8epilogue10collective18CollectiveEpilogueINS1I_23Sm100TmaWarpSpecializedILi1ELi1ELi64ELb0ELb0EEEJSH_NS5_IJNSW_ISF_SB_EENSW_ISG_SB_EEEEESI_SJ_SI_SJ_NS1I_6fusion15FusionCallbacksIS1M_NS1Q_17LinearCombinationISI_fSI_fLNS_15FloatRoundStyleE2EEESH_S1P_JEEENS4_5SM1004TMEM4LOAD26SM100_TMEM_LOAD_32dp32b64xES1G_S1E_NS4_39AutoVectorizingCopyWithAssumedAlignmentILi128EEENS4_14SM90_TMA_STOREES1E_S21_S21_EEEvvEEEEvNT_6ParamsE:
        .type           _ZN7cutlass13device_kernelINS_4gemm6kernel13GemmUniversalIN4cute5tupleIJiiiiEEENS1_10collective13CollectiveMmaINS1_35MainloopSm100TmaUmmaWarpSpecializedILi4ELi2ELi4ENS5_IJNS4_1CILi1EEENSA_ILi2EEESB_EEEEENS5_IJNSA_ILi128EEENSA_ILi64EEESG_EEENS_12float_e5m2_tENS5_IJlSB_lEEESI_SJ_NS4_8TiledMMAINS4_8MMA_AtomIJNS4_10MMA_TraitsINS4_19SM100_MMA_F8F6F4_SSEJSI_SI_fSF_SG_NS4_17integral_constantINS4_4UMMA5MajorELSQ_0EEESR_NSO_INSP_7ScaleInELSS_0EEEST_EEEEEENS4_6LayoutINS5_IJSB_SB_SB_EEENS5_IJNSA_ILi0EEESY_SY_EEEEENS5_IJNS4_10UnderscoreES11_S11_EEEEENS4_23SM90_TMA_LOAD_MULTICASTENS4_14ComposedLayoutINS4_7SwizzleILi2ELi4ELi3EEENS4_18smem_ptr_flag_bitsILi8EEENSW_INS5_IJNSA_ILi8EEESG_EEENS5_IJSG_SB_EEEEEEEvNS4_8identityENS4_13SM90_TMA_LOADES1E_vS1F_EENS_8epilogue10collective18CollectiveEpilogueINS1I_23Sm100TmaWarpSpecializedILi1ELi1ELi64ELb0ELb0EEEJSH_NS5_IJNSW_ISF_SB_EENSW_ISG_SB_EEEEESI_SJ_SI_SJ_NS1I_6fusion15FusionCallbacksIS1M_NS1Q_17LinearCombinationISI_fSI_fLNS_15FloatRoundStyleE2EEESH_S1P_JEEENS4_5SM1004TMEM4LOAD26SM100_TMEM_LOAD_32dp32b64xES1G_S1E_NS4_39AutoVectorizingCopyWithAssumedAlignmentILi128EEENS4_14SM90_TMA_STOREES1E_S21_S21_EEEvvEEEEvNT_6ParamsE,@function
        .size           _ZN7cutlass13device_kernelINS_4gemm6kernel13GemmUniversalIN4cute5tupleIJiiiiEEENS1_10collective13CollectiveMmaINS1_35MainloopSm100TmaUmmaWarpSpecializedILi4ELi2ELi4ENS5_IJNS4_1CILi1EEENSA_ILi2EEESB_EEEEENS5_IJNSA_ILi128EEENSA_ILi64EEESG_EEENS_12float_e5m2_tENS5_IJlSB_lEEESI_SJ_NS4_8TiledMMAINS4_8MMA_AtomIJNS4_10MMA_TraitsINS4_19SM100_MMA_F8F6F4_SSEJSI_SI_fSF_SG_NS4_17integral_constantINS4_4UMMA5MajorELSQ_0EEESR_NSO_INSP_7ScaleInELSS_0EEEST_EEEEEENS4_6LayoutINS5_IJSB_SB_SB_EEENS5_IJNSA_ILi0EEESY_SY_EEEEENS5_IJNS4_10UnderscoreES11_S11_EEEEENS4_23SM90_TMA_LOAD_MULTICASTENS4_14ComposedLayoutINS4_7SwizzleILi2ELi4ELi3EEENS4_18smem_ptr_flag_bitsILi8EEENSW_INS5_IJNSA_ILi8EEESG_EEENS5_IJSG_SB_EEEEEEEvNS4_8identityENS4_13SM90_TMA_LOADES1E_vS1F_EENS_8epilogue10collective18CollectiveEpilogueINS1I_23Sm100TmaWarpSpecializedILi1ELi1ELi64ELb0ELb0EEEJSH_NS5_IJNSW_ISF_SB_EENSW_ISG_SB_EEEEESI_SJ_SI_SJ_NS1I_6fusion15FusionCallbacksIS1M_NS1Q_17LinearCombinationISI_fSI_fLNS_15FloatRoundStyleE2EEESH_S1P_JEEENS4_5SM1004TMEM4LOAD26SM100_TMEM_LOAD_32dp32b64xES1G_S1E_NS4_39AutoVectorizingCopyWithAssumedAlignmentILi128EEENS4_14SM90_TMA_STOREES1E_S21_S21_EEEvvEEEEvNT_6ParamsE,(.L_x_135 - _ZN7cutlass13device_kernelINS_4gemm6kernel13GemmUniversalIN4cute5tupleIJiiiiEEENS1_10collective13CollectiveMmaINS1_35MainloopSm100TmaUmmaWarpSpecializedILi4ELi2ELi4ENS5_IJNS4_1CILi1EEENSA_ILi2EEESB_EEEEENS5_IJNSA_ILi128EEENSA_ILi64EEESG_EEENS_12float_e5m2_tENS5_IJlSB_lEEESI_SJ_NS4_8TiledMMAINS4_8MMA_AtomIJNS4_10MMA_TraitsINS4_19SM100_MMA_F8F6F4_SSEJSI_SI_fSF_SG_NS4_17integral_constantINS4_4UMMA5MajorELSQ_0EEESR_NSO_INSP_7ScaleInELSS_0EEEST_EEEEEENS4_6LayoutINS5_IJSB_SB_SB_EEENS5_IJNSA_ILi0EEESY_SY_EEEEENS5_IJNS4_10UnderscoreES11_S11_EEEEENS4_23SM90_TMA_LOAD_MULTICASTENS4_14ComposedLayoutINS4_7SwizzleILi2ELi4ELi3EEENS4_18smem_ptr_flag_bitsILi8EEENSW_INS5_IJNSA_ILi8EEESG_EEENS5_IJSG_SB_EEEEEEEvNS4_8identityENS4_13SM90_TMA_LOADES1E_vS1F_EENS_8epilogue10collective18CollectiveEpilogueINS1I_23Sm100TmaWarpSpecializedILi1ELi1ELi64ELb0ELb0EEEJSH_NS5_IJNSW_ISF_SB_EENSW_ISG_SB_EEEEESI_SJ_SI_SJ_NS1I_6fusion15FusionCallbacksIS1M_NS1Q_17LinearCombinationISI_fSI_fLNS_15FloatRoundStyleE2EEESH_S1P_JEEENS4_5SM1004TMEM4LOAD26SM100_TMEM_LOAD_32dp32b64xES1G_S1E_NS4_39AutoVectorizingCopyWithAssumedAlignmentILi128EEENS4_14SM90_TMA_STOREES1E_S21_S21_EEEvvEEEEvNT_6ParamsE)
        .other          _ZN7cutlass13device_kernelINS_4gemm6kernel13GemmUniversalIN4cute5tupleIJiiiiEEENS1_10collective13CollectiveMmaINS1_35MainloopSm100TmaUmmaWarpSpecializedILi4ELi2ELi4ENS5_IJNS4_1CILi1EEENSA_ILi2EEESB_EEEEENS5_IJNSA_ILi128EEENSA_ILi64EEESG_EEENS_12float_e5m2_tENS5_IJlSB_lEEESI_SJ_NS4_8TiledMMAINS4_8MMA_AtomIJNS4_10MMA_TraitsINS4_19SM100_MMA_F8F6F4_SSEJSI_SI_fSF_SG_NS4_17integral_constantINS4_4UMMA5MajorELSQ_0EEESR_NSO_INSP_7ScaleInELSS_0EEEST_EEEEEENS4_6LayoutINS5_IJSB_SB_SB_EEENS5_IJNSA_ILi0EEESY_SY_EEEEENS5_IJNS4_10UnderscoreES11_S11_EEEEENS4_23SM90_TMA_LOAD_MULTICASTENS4_14ComposedLayoutINS4_7SwizzleILi2ELi4ELi3EEENS4_18smem_ptr_flag_bitsILi8EEENSW_INS5_IJNSA_ILi8EEESG_EEENS5_IJSG_SB_EEEEEEEvNS4_8identityENS4_13SM90_TMA_LOADES1E_vS1F_EENS_8epilogue10collective18CollectiveEpilogueINS1I_23Sm100TmaWarpSpecializedILi1ELi1ELi64ELb0ELb0EEEJSH_NS5_IJNSW_ISF_SB_EENSW_ISG_SB_EEEEESI_SJ_SI_SJ_NS1I_6fusion15FusionCallbacksIS1M_NS1Q_17LinearCombinationISI_fSI_fLNS_15FloatRoundStyleE2EEESH_S1P_JEEENS4_5SM1004TMEM4LOAD26SM100_TMEM_LOAD_32dp32b64xES1G_S1E_NS4_39AutoVectorizingCopyWithAssumedAlignmentILi128EEENS4_14SM90_TMA_STOREES1E_S21_S21_EEEvvEEEEvNT_6ParamsE,@"STO_CUDA_ENTRY STV_DEFAULT"
_ZN7cutlass13device_kernelINS_4gemm6kernel13GemmUniversalIN4cute5tupleIJiiiiEEENS1_10collective13CollectiveMmaINS1_35MainloopSm100TmaUmmaWarpSpecializedILi4ELi2ELi4ENS5_IJNS4_1CILi1EEENSA_ILi2EEESB_EEEEENS5_IJNSA_ILi128EEENSA_ILi64EEESG_EEENS_12float_e5m2_tENS5_IJlSB_lEEESI_SJ_NS4_8TiledMMAINS4_8MMA_AtomIJNS4_10MMA_TraitsINS4_19SM100_MMA_F8F6F4_SSEJSI_SI_fSF_SG_NS4_17integral_constantINS4_4UMMA5MajorELSQ_0EEESR_NSO_INSP_7ScaleInELSS_0EEEST_EEEEEENS4_6LayoutINS5_IJSB_SB_SB_EEENS5_IJNSA_ILi0EEESY_SY_EEEEENS5_IJNS4_10UnderscoreES11_S11_EEEEENS4_23SM90_TMA_LOAD_MULTICASTENS4_14ComposedLayoutINS4_7SwizzleILi2ELi4ELi3EEENS4_18smem_ptr_flag_bitsILi8EEENSW_INS5_IJNSA_ILi8EEESG_EEENS5_IJSG_SB_EEEEEEEvNS4_8identityENS4_13SM90_TMA_LOADES1E_vS1F_EENS_8epilogue10collective18CollectiveEpilogueINS1I_23Sm100TmaWarpSpecializedILi1ELi1ELi64ELb0ELb0EEEJSH_NS5_IJNSW_ISF_SB_EENSW_ISG_SB_EEEEESI_SJ_SI_SJ_NS1I_6fusion15FusionCallbacksIS1M_NS1Q_17LinearCombinationISI_fSI_fLNS_15FloatRoundStyleE2EEESH_S1P_JEEENS4_5SM1004TMEM4LOAD26SM100_TMEM_LOAD_32dp32b64xES1G_S1E_NS4_39AutoVectorizingCopyWithAssumedAlignmentILi128EEENS4_14SM90_TMA_STOREES1E_S21_S21_EEEvvEEEEvNT_6ParamsE:
[----:B------:R-:W1:Y:S01]  /*0000*/  LDC R1, c[0x0][0x37c] ;  /* 0x0000df00ff017b82 */ /* 0x000e620000000800 */
[----:B------:R-:W2:Y:S01]  /*0010*/  S2R R131, SR_TID.X ;  /* 0x0000000000837919 */ /* 0x000ea20000002100 */
[----:B------:R-:W3:Y:S01]  /*0020*/  LDCU.64 UR8, c[0x0][0x890] ;  /* 0x00011200ff0877ac */ /* 0x000ee20008000a00 */
[----:B------:R-:W-:Y:S02]  /*0030*/  PRMT R141, RZ, 0x7610, R141 ;  /* 0x00007610ff8d7816 */ /* 0x000fe4000000008d */
[----:B------:R-:W-:Y:S01]  /*0040*/  ELECT P3, URZ, PT ;  /* 0x0000000000ff782f */ /* 0x000fe20003860000 */
[----:B---3--:R-:W-:-:S04]  /*0050*/  UISETP.NE.U32.AND UP0, UPT, UR8, URZ, UPT ;  /* 0x000000ff0800728c */ /* 0x008fc8000bf05070 */
[----:B------:R-:W-:Y:S01]  /*0060*/  UISETP.NE.AND.EX UP0, UPT, UR9, URZ, UPT, UP0 ;  /* 0x000000ff0900728c */ /* 0x000fe2000bf05300 */
[----:B--2---:R-:W-:-:S05]  /*0070*/  SHF.R.U32.HI R142, RZ, 0x5, R131 ;  /* 0x00000005ff8e7819 */ /* 0x004fca0000011683 */
[----:B------:R-:W2:Y:S02]  /*0080*/  SHFL.IDX PT, R0, R142, RZ, 0x1f ;  /* 0x00001fff8e007589 */ /* 0x000ea400000e0000 */
[----:B--2---:R-:W-:Y:S01]  /*0090*/  R2UR UR22, R0 ;  /* 0x00000000001672ca */ /* 0x004fe200000e0000 */
[----:B-1----:R-:W-:-:S14]  /*00a0*/  BRA.U UP0, `(.L_x_0) ;  /* 0x0000000100307547 */ /* 0x002fdc000b800000 */
[----:B------:R-:W1:Y:S02]  /*00b0*/  LDCU.64 UR4, c[0x0][0x888] ;  /* 0x00011100ff0477ac */ /* 0x000e640008000a00 */
[----:B-1----:R-:W-:-:S04]  /*00c0*/  UISETP.NE.U32.AND UP0, UPT, UR4, URZ, UPT ;  /* 0x000000ff0400728c */ /* 0x002fc8000bf05070 */
[----:B------:R-:W-:-:S09]  /*00d0*/  UISETP.NE.AND.EX UP0, UPT, UR5, URZ, UPT, UP0 ;  /* 0x000000ff0500728c */ /* 0x000fd2000bf05300 */
[----:B------:R-:W-:Y:S05]  /*00e0*/  BRA.U !UP0, `(.L_x_1) ;  /* 0x0000000108147547 */ /* 0x000fea000b800000 */
[----:B------:R-:W1:Y:S01]  /*00f0*/  LDC.64 R2, c[0x0][0x888] ;  /* 0x00022200ff027b82 */ /* 0x000e620000000a00 */
[----:B------:R-:W1:Y:S02]  /*0100*/  LDCU.64 UR4, c[0x0][0x358] ;  /* 0x00006b00ff0477ac */ /* 0x000e640008000a00 */
[----:B-1----:R1:W5:Y:S01]  /*0110*/  LDG.E R71, desc[UR4][R2.64] ;  /* 0x0000000402477981 */ /* 0x002362000c1e1900 */
[----:B------:R-:W-:Y:S01]  /*0120*/  HFMA2 R141, -RZ, RZ, 0, 5.9604644775390625e-08 ;  /* 0x00000001ff8d7431 */ /* 0x000fe200000001ff */
[----:B------:R-:W-:Y:S05]  /*0130*/  BRA `(.L_x_0) ;  /* 0x00000000000c7947 */ /* 0x000fea0003800000 */
.L_x_1:
[----:B------:R-:W1:Y:S01]  /*0140*/  LDCU UR4, c[0x0][0x880] ;  /* 0x00011000ff0477ac */ /* 0x000e620008000800 */
[----:B------:R-:W-:Y:S01]  /*0150*/  HFMA2 R141, -RZ, RZ, 0, 5.9604644775390625e-08 ;  /* 0x00000001ff8d7431 */ /* 0x000fe200000001ff */
[----:B-1----:R-:W-:-:S07]  /*0160*/  MOV R71, UR4 ;  /* 0x0000000400477c02 */ /* 0x002fce0008000f00 */
.L_x_0:
[----:B------:R-:W2:Y:S02]  /*0170*/  LDCU.64 UR4, c[0x0][0x8b0] ;  /* 0x00011600ff0477ac */ /* 0x000ea40008000a00 */
[----:B--2---:R-:W-:-:S04]  /*0180*/  UISETP.NE.U32.AND UP0, UPT, UR4, URZ, UPT ;  /* 0x000000ff0400728c */ /* 0x004fc8000bf05070 */
[----:B------:R-:W-:-:S09]  /*0190*/  UISETP.NE.AND.EX UP0, UPT, UR5, URZ, UPT, UP0 ;  /* 0x000000ff0500728c */ /* 0x000fd2000bf05300 */
[----:B------:R-:W-:Y:S05]  /*01a0*/  BRA.U UP0, `(.L_x_2) ;  /* 0x0000000100287547 */ /* 0x000fea000b800000 */
[----:B------:R-:W2:Y:S02]  /*01b0*/  LDCU.64 UR4, c[0x0][0x8a8] ;  /* 0x00011500ff0477ac */ /* 0x000ea40008000a00 */
[----:B--2---:R-:W-:-:S04]  /*01c0*/  UISETP.NE.U32.AND UP0, UPT, UR4, URZ, UPT ;  /* 0x000000ff0400728c */ /* 0x004fc8000bf05070 */
[----:B------:R-:W-:-:S09]  /*01d0*/  UISETP.NE.AND.EX UP0, UPT, UR5, URZ, UPT, UP0 ;  /* 0x000000ff0500728c */ /* 0x000fd2000bf05300 */
[----:B------:R-:W-:Y:S05]  /*01e0*/  BRA.U !UP0, `(.L_x_3) ;  /* 0x0000000108107547 */ /* 0x000fea000b800000 */
[----:B-1----:R-:W1:Y:S01]  /*01f0*/  LDC.64 R2, c[0x0][0x8a8] ;  /* 0x00022a00ff027b82 */ /* 0x002e620000000a00 */
[----:B------:R-:W1:Y:S02]  /*0200*/  LDCU.64 UR4, c[0x0][0x358] ;  /* 0x00006b00ff0477ac */ /* 0x000e640008000a00 */
[----:B-1----:R2:W5:Y:S01]  /*0210*/  LDG.E R70, desc[UR4][R2.64] ;  /* 0x0000000402467981 */ /* 0x002562000c1e1900 */
[----:B------:R-:W-:Y:S05]  /*0220*/  BRA `(.L_x_2) ;  /* 0x0000000000087947 */ /* 0x000fea0003800000 */
.L_x_3:
[----:B------:R-:W2:Y:S02]  /*0230*/  LDCU UR4, c[0x0][0x8a0] ;  /* 0x00011400ff0477ac */ /* 0x000ea40008000800 */
[----:B--2---:R-:W-:Y:S02]  /*0240*/  MOV R70, UR4 ;  /* 0x0000000400467c02 */ /* 0x004fe40008000f00 */
.L_x_2:
[----:B------:R-:W-:Y:S01]  /*0250*/  IMAD.U32 R0, RZ, RZ, UR22 ;  /* 0x00000016ff007e24 */ /* 0x000fe2000f8e00ff */
[----:B------:R-:W-:Y:S04]  /*0260*/  BSSY.RECONVERGENT B0, `(.L_x_4) ;  /* 0x000000c000007945 */ /* 0x000fe80003800200 */
[C---:B------:R-:W-:Y:S02]  /*0270*/  ISETP.NE.OR P1, PT, R0.reuse, 0x1, !P3 ;  /* 0x000000010000780c */ /* 0x040fe40005f25670 */
[----:B------:R-:W-:-:S11]  /*0280*/  ISETP.NE.OR P0, PT, R0, 0x3, !P3 ;  /* 0x000000030000780c */ /* 0x000fd60005f05670 */
[----:B------:R-:W-:Y:S05]  /*0290*/  @P1 BRA `(.L_x_5) ;  /* 0x0000000000201947 */ /* 0x000fea0003800000 */
[----:B------:R-:W3:Y:S02]  /*02a0*/  LDCU.64 UR4, c[0x0][0x348] ;  /* 0x00006900ff0477ac */ /* 0x000ee40008000a00 */
[----:B---3--:R-:W-:Y:S02]  /*02b0*/  UIADD3 UR6, UP1, UPT, UR4, 0x80, URZ ;  /* 0x0000008004067890 */ /* 0x008fe4000ff3e0ff */
[----:B------:R-:W-:Y:S02]  /*02c0*/  UIADD3 UR4, UP0, UPT, UR4, 0x180, URZ ;  /* 0x0000018004047890 */ /* 0x000fe4000ff1e0ff */
[----:B------:R-:W-:Y:S02]  /*02d0*/  UIADD3.X UR7, UPT, UPT, URZ, UR5, URZ, UP1, !UPT ;  /* 0x00000005ff077290 */ /* 0x000fe40008ffe4ff */
[----:B------:R-:W-:-:S07]  /*02e0*/  UIADD3.X UR5, UPT, UPT, URZ, UR5, URZ, UP0, !UPT ;  /* 0x00000005ff057290 */ /* 0x000fce00087fe4ff */
[----:B------:R3:W-:Y:S02]  /*02f0*/  UTMACCTL.PF [UR6] ;  /* 0x00000000060079b9 */ /* 0x0007e40008040000 */
[----:B------:R3:W-:Y:S02]  /*0300*/  UTMACCTL.PF [UR4] ;  /* 0x00000000040079b9 */ /* 0x0007e40008040000 */
[----:B---3--:R-:W-:Y:S01]  /*0310*/  NOP ;  /* 0x0000000000007918 */ /* 0x008fe20000000000 */
.L_x_5:
[----:B------:R-:W-:Y:S05]  /*0320*/  BSYNC.RECONVERGENT B0 ;  /* 0x0000000000007941 */ /* 0x000fea0003800200 */
.L_x_4:
[----:B------:R-:W-:Y:S04]  /*0330*/  BSSY.RECONVERGENT B0, `(.L_x_6) ;  /* 0x000000a000007945 */ /* 0x000fe80003800200 */
        /* <DEDUP_REMOVED lines=9> */
.L_x_7:
[----:B------:R-:W-:Y:S05]  /*03d0*/  BSYNC.RECONVERGENT B0 ;  /* 0x0000000000007941 */ /* 0x000fea0003800200 */
.L_x_6:
[----:B------:R-:W3:Y:S01]  /*03e0*/  LDCU.64 UR4, c[0x0][0x888] ;  /* 0x00011100ff0477ac */ /* 0x000ee20008000a00 */
[----:B------:R-:W-:Y:S02]  /*03f0*/  UISETP.EQ.U32.AND UP1, UPT, UR8, URZ, UPT ;  /* 0x000000ff0800728c */ /* 0x000fe4000bf22070 */
[----:B------:R-:W-:Y:S02]  /*0400*/  UPLOP3.LUT UP3, UPT, UPT, UPT, UPT, 0x80, 0x8 ;  /* 0x000000000008789c */ /* 0x000fe40003f6f070 */
[----:B---3--:R-:W-:-:S04]  /*0410*/  UISETP.NE.U32.AND UP0, UPT, UR4, URZ, UPT ;  /* 0x000000ff0400728c */ /* 0x008fc8000bf05070 */
[----:B------:R-:W-:-:S04]  /*0420*/  UISETP.NE.AND.EX UP0, UPT, UR5, URZ, UPT, UP0 ;  /* 0x000000ff0500728c */ /* 0x000fc8000bf05300 */
[----:B------:R-:W-:-:S04]  /*0430*/  UISETP.EQ.OR.EX UP2, UPT, UR9, URZ, !UP0, UP1 ;  /* 0x000000ff0900728c */ /* 0x000fc8000c742710 */
[----:B------:R-:W-:-:S05]  /*0440*/  UP2UR UR60, UPR, URZ, 0x4 ;  /* 0x00000004ff3c7883 */ /* 0x000fca0008000000 */
[----:B------:R-:W-:Y:S07]  /*0450*/  BRA.U !UP2, `(.L_x_8) ;  /* 0x000000010a207547 */ /* 0x000fee000b800000 */
[----:B------:R-:W-:Y:S01]  /*0460*/  UISETP.NE.U32.AND UP1, UPT, UR8, URZ, UPT ;  /* 0x000000ff0800728c */ /* 0x000fe2000bf25070 */
[----:B-----5:R-:W-:Y:S01]  /*0470*/  FSETP.NEU.AND P0, PT, R71, RZ, PT ;  /* 0x000000ff4700720b */ /* 0x020fe20003f0d000 */
[----:B------:R-:W-:Y:S02]  /*0480*/  USEL UR4, URZ, 0xffffffff, UP0 ;  /* 0xffffffffff047887 */ /* 0x000fe40008000000 */
[----:B------:R-:W-:-:S10]  /*0490*/  UISETP.NE.AND.EX UP1, UPT, UR9, URZ, UPT, UP1 ;  /* 0x000000ff0900728c */ /* 0x000fd4000bf25310 */
[----:B------:R-:W-:Y:S01]  /*04a0*/  VOTEU.ANY UP0, P0 ;  /* 0x0000000000ff7886 */ /* 0x000fe20000000100 */
[----:B------:R-:W-:-:S04]  /*04b0*/  @!UP1 USEL UR4, URZ, 0xffffffff, UP0 ;  /* 0xffffffffff049887 */ /* 0x000fc80008000000 */
[----:B------:R-:W-:-:S04]  /*04c0*/  ULOP3.LUT UR4, UR4, 0x1, URZ, 0xc0, !UPT ;  /* 0x0000000104047892 */ /* 0x000fc8000f8ec0ff */
[----:B------:R-:W-:-:S11]  /*04d0*/  UISETP.NE.U32.AND UP3, UPT, UR4, 0x1, UPT ;  /* 0x000000010400788c */ /* 0x000fd6000bf65070 */
.L_x_8:
[----:B-12---:R-:W1:Y:S01]  /*04e0*/  SHFL.IDX PT, R2, R142, RZ, 0x1f ;  /* 0x00001fff8e027589 */ /* 0x006e6200000e0000 */
[----:B------:R-:W-:-:S04]  /*04f0*/  UISETP.NE.AND UP0, UPT, UR22, 0x2, UPT ;  /* 0x000000021600788c */ /* 0x000fc8000bf05270 */
[----:B------:R-:W-:Y:S01]  /*0500*/  USEL UR34, URZ, 0x1, UP0 ;  /* 0x00000001ff227887 */ /* 0x000fe20008000000 */
[----:B-1----:R-:W-:-:S13]  /*0510*/  ISETP.NE.AND P0, PT, R2, RZ, PT ;  /* 0x000000ff0200720c */ /* 0x002fda0003f05270 */
[----:B------:R-:W-:Y:S05]  /*0520*/  @P0 BRA `(.L_x_9) ;  /* 0x0000000000580947 */ /* 0x000fea0003800000 */
[----:B------:R-:W1:Y:S01]  /*0530*/  S2UR UR4, SR_CgaCtaId ;  /* 0x00000000000479c3 */ /* 0x000e620000008800 */
[----:B------:R-:W-:Y:S01]  /*0540*/  UMOV UR5, 0x400 ;  /* 0x0000040000057882 */ /* 0x000fe20000000000 */
[----:B------:R-:W-:Y:S01]  /*0550*/  UMOV UR8, 0x1 ;  /* 0x0000000100087882 */ /* 0x000fe20000000000 */
[----:B------:R-:W-:Y:S01]  /*0560*/  UMOV UR6, 0x2 ;  /* 0x0000000200067882 */ /* 0x000fe20000000000 */
[----:B------:R-:W-:-:S04]  /*0570*/  UIADD3 UR8, UPT, UPT, -UR8, 0x100000, URZ ;  /* 0x0010000008087890 */ /* 0x000fc8000fffe1ff */
[----:B------:R-:W-:Y:S02]  /*0580*/  USHF.L.U32 UR9, UR8, 0xb, URZ ;  /* 0x0000000b08097899 */ /* 0x000fe400080006ff */
[----:B------:R-:W-:Y:S02]  /*0590*/  USHF.L.U32 UR8, UR8, 0x1, URZ ;  /* 0x0000000108087899 */ /* 0x000fe400080006ff */
[----:B------:R-:W-:-:S04]  /*05a0*/  UIADD3 UR6, UPT, UPT, -UR6, 0x100000, URZ ;  /* 0x0010000006067890 */ /* 0x000fc8000fffe1ff */
[----:B------:R-:W-:Y:S02]  /*05b0*/  USHF.L.U32 UR7, UR6, 0xb, URZ ;  /* 0x0000000b06077899 */ /* 0x000fe400080006ff */
[----:B------:R-:W-:Y:S01]  /*05c0*/  USHF.L.U32 UR6, UR6, 0x1, URZ ;  /* 0x0000000106067899 */ /* 0x000fe200080006ff */
[----:B------:R-:W-:Y:S01]  /*05d0*/  ELECT P0, URZ, PT ;  /* 0x0000000000ff782f */ /* 0x000fe20003800000 */
[----:B-1----:R-:W-:Y:S01]  /*05e0*/  ULEA UR4, UR4, UR5, 0x18 ;  /* 0x0000000504047291 */ /* 0x002fe2000f8ec0ff */
[----:B------:R-:W1:Y:S11]  /*05f0*/  FENCE.VIEW.ASYNC.S ;  /* 0x00000000000073c6 */ /* 0x000e760000000000 */
[----:B-1----:R1:W2:Y:S01]  /*0600*/  SYNCS.EXCH.64 URZ, [UR4], UR8 ;  /* 0x0000000804ff75b2 */ /* 0x0022a20008000100 */
[----:B------:R1:W3:Y:S01]  /*0610*/  SYNCS.EXCH.64 URZ, [UR4+0x20], UR6 ;  /* 0x0000200604ff75b2 */ /* 0x0002e20008000100 */
[----:B------:R1:W4:Y:S01]  /*0620*/  SYNCS.EXCH.64 URZ, [UR4+0x8], UR8 ;  /* 0x0000080804ff75b2 */ /* 0x0003220008000100 */
[----:B------:R1:W1:Y:S01]  /*0630*/  SYNCS.EXCH.64 URZ, [UR4+0x28], UR6 ;  /* 0x0000280604ff75b2 */ /* 0x0002620008000100 */
[----:B------:R1:W1:Y:S01]  /*0640*/  SYNCS.EXCH.64 URZ, [UR4+0x10], UR8 ;  /* 0x0000100804ff75b2 */ /* 0x0002620008000100 */
[----:B------:R1:W1:Y:S01]  /*0650*/  SYNCS.EXCH.64 URZ, [UR4+0x30], UR6 ;  /* 0x0000300604ff75b2 */ /* 0x0002620008000100 */
[----:B------:R1:W1:Y:S01]  /*0660*/  SYNCS.EXCH.64 URZ, [UR4+0x18], UR8 ;  /* 0x0000180804ff75b2 */ /* 0x0002620008000100 */
[----:B------:R1:W1:Y:S01]  /*0670*/  SYNCS.EXCH.64 URZ, [UR4+0x38], UR6 ;  /* 0x0000380604ff75b2 */ /* 0x0002620008000100 */
[----:B------:R-:W-:Y:S01]  /*0680*/  NOP ;  /* 0x0000000000007918 */ /* 0x000fe20000000000 */
.L_x_9:
[----:B------:R-:W2:Y:S01]  /*0690*/  SHFL.IDX PT, R2, R142, RZ, 0x1f ;  /* 0x00001fff8e027589 */ /* 0x000ea200000e0000 */
[----:B------:R-:W-:Y:S01]  /*06a0*/  NOP ;  /* 0x0000000000007918 */ /* 0x000fe20000000000 */
[----:B--2---:R-:W-:-:S13]  /*06b0*/  ISETP.NE.AND P0, PT, R2, 0x1, PT ;  /* 0x000000010200780c */ /* 0x004fda0003f05270 */
[----:B------:R-:W-:Y:S05]  /*06c0*/  @P0 BRA `(.L_x_10) ;  /* 0x0000000000400947 */ /* 0x000fea0003800000 */
[----:B-1----:R-:W1:Y:S01]  /*06d0*/  S2UR UR4, SR_CgaCtaId ;  /* 0x00000000000479c3 */ /* 0x002e620000008800 */
        /* <DEDUP_REMOVED lines=12> */
[----:B-1----:R2:W1:Y:S01]  /*07a0*/  SYNCS.EXCH.64 URZ, [UR4+0x40], UR8 ;  /* 0x0000400804ff75b2 */ /* 0x0024620008000100 */
[----:B------:R2:W1:Y:S02]  /*07b0*/  SYNCS.EXCH.64 URZ, [UR4+0x48], UR6 ;  /* 0x0000480604ff75b2 */ /* 0x0004640008000100 */
[----:B--2---:R-:W-:Y:S01]  /*07c0*/  NOP ;  /* 0x0000000000007918 */ /* 0x004fe20000000000 */
.L_x_10:
[----:B------:R-:W2:Y:S01]  /*07d0*/  SHFL.IDX PT, R2, R142, RZ, 0x1f ;  /* 0x00001fff8e027589 */ /* 0x000ea200000e0000 */
[----:B------:R-:W-:Y:S01]  /*07e0*/  NOP ;  /* 0x0000000000007918 */ /* 0x000fe20000000000 */
[----:B--2---:R-:W-:-:S13]  /*07f0*/  ISETP.NE.AND P0, PT, R2, 0x3, PT ;  /* 0x000000030200780c */ /* 0x004fda0003f05270 */
[----:B------:R-:W-:Y:S05]  /*0800*/  @P0 BRA `(.L_x_11) ;  /* 0x0000000000300947 */ /* 0x000fea0003800000 */
[----:B-1----:R-:W1:Y:S01]  /*0810*/  S2UR UR6, SR_CgaCtaId ;  /* 0x00000000000679c3 */ /* 0x002e620000008800 */
[----:B------:R-:W-:Y:S01]  /*0820*/  UMOV UR4, 0x400 ;  /* 0x0000040000047882 */ /* 0x000fe20000000000 */
[----:B------:R-:W-:Y:S01]  /*0830*/  UMOV UR5, 0x20 ;  /* 0x0000002000057882 */ /* 0x000fe20000000000 */
[----:B------:R-:W-:Y:S01]  /*0840*/  ELECT P0, URZ, PT ;  /* 0x0000000000ff782f */ /* 0x000fe20003800000 */
[----:B-1----:R-:W-:Y:S02]  /*0850*/  ULEA UR6, UR6, UR4, 0x18 ;  /* 0x0000000406067291 */ /* 0x002fe4000f8ec0ff */
[----:B------:R-:W-:-:S04]  /*0860*/  UIADD3 UR4, UPT, UPT, -UR5, 0x100000, URZ ;  /* 0x0010000005047890 */ /* 0x000fc8000fffe1ff */
[----:B------:R-:W-:Y:S02]  /*0870*/  USHF.L.U32 UR5, UR4, 0xb, URZ ;  /* 0x0000000b04057899 */ /* 0x000fe400080006ff */
[----:B------:R-:W-:Y:S01]  /*0880*/  USHF.L.U32 UR4, UR4, 0x1, URZ ;  /* 0x0000000104047899 */ /* 0x000fe200080006ff */
[----:B------:R-:W1:Y:S11]  /*0890*/  FENCE.VIEW.ASYNC.S ;  /* 0x00000000000073c6 */ /* 0x000e760000000000 */
[----:B-1----:R2:W1:Y:S01]  /*08a0*/  SYNCS.EXCH.64 URZ, [UR6+0x50], UR4 ;  /* 0x0000500406ff75b2 */ /* 0x0024620008000100 */
[----:B------:R2:W1:Y:S02]  /*08b0*/  SYNCS.EXCH.64 URZ, [UR6+0x58], UR4 ;  /* 0x0000580406ff75b2 */ /* 0x0004640008000100 */
[----:B--2---:R-:W-:Y:S01]  /*08c0*/  NOP ;  /* 0x0000000000007918 */ /* 0x004fe20000000000 */
.L_x_11:
[----:B------:R-:W2:Y:S01]  /*08d0*/  SHFL.IDX PT, R2, R142, RZ, 0x1f ;  /* 0x00001fff8e027589 */ /* 0x000ea200000e0000 */
[----:B------:R-:W-:Y:S01]  /*08e0*/  NOP ;  /* 0x0000000000007918 */ /* 0x000fe20000000000 */
[----:B--2---:R-:W-:-:S13]  /*08f0*/  ISETP.NE.AND P0, PT, R2, 0x4, PT ;  /* 0x000000040200780c */ /* 0x004fda0003f05270 */
[----:B------:R-:W-:Y:S05]  /*0900*/  @P0 BRA `(.L_x_12) ;  /* 0x00000000004c0947 */ /* 0x000fea0003800000 */
[----:B-1----:R-:W1:Y:S01]  /*0910*/  S2UR UR6, SR_CgaCtaId ;  /* 0x00000000000679c3 */ /* 0x002e620000008800 */
[----:B------:R-:W-:Y:S01]  /*0920*/  UMOV UR4, 0x1e0 ;  /* 0x000001e000047882 */ /* 0x000fe20000000000 */
[----:B------:R-:W-:Y:S01]  /*0930*/  UMOV UR5, 0x400 ;  /* 0x0000040000057882 */ /* 0x000fe20000000000 */
[----:B------:R-:W-:Y:S01]  /*0940*/  USEL UR4, UR4, 0x1a0, UP3 ;  /* 0x000001a004047887 */ /* 0x000fe20009800000 */
[----:B------:R-:W-:Y:S01]  /*0950*/  UMOV UR8, 0x1 ;  /* 0x0000000100087882 */ /* 0x000fe20000000000 */
[----:B------:R-:W-:Y:S01]  /*0960*/  ELECT P0, URZ, PT ;  /* 0x0000000000ff782f */ /* 0x000fe20003800000 */
[----:B------:R-:W-:-:S04]  /*0970*/  UIADD3 UR8, UPT, UPT, -UR8, 0x100000, URZ ;  /* 0x0010000008087890 */ /* 0x000fc8000fffe1ff */
[----:B------:R-:W-:Y:S02]  /*0980*/  USHF.L.U32 UR9, UR8, 0xb, URZ ;  /* 0x0000000b08097899 */ /* 0x000fe400080006ff */
[----:B------:R-:W-:Y:S02]  /*0990*/  USHF.L.U32 UR8, UR8, 0x1, URZ ;  /* 0x0000000108087899 */ /* 0x000fe400080006ff */
[----:B-1----:R-:W-:Y:S02]  /*09a0*/  ULEA UR6, UR6, UR5, 0x18 ;  /* 0x0000000506067291 */ /* 0x002fe4000f8ec0ff */
[----:B------:R-:W-:-:S04]  /*09b0*/  UIADD3 UR4, UPT, UPT, -UR4, 0x100000, URZ ;  /* 0x0010000004047890 */ /* 0x000fc8000fffe1ff */
[----:B------:R-:W-:Y:S02]  /*09c0*/  USHF.L.U32 UR5, UR4, 0xb, URZ ;  /* 0x0000000b04057899 */ /* 0x000fe400080006ff */
[----:B------:R-:W-:Y:S01]  /*09d0*/  USHF.L.U32 UR4, UR4, 0x1, URZ ;  /* 0x0000000104047899 */ /* 0x000fe200080006ff */
[----:B------:R-:W1:Y:S03]  /*09e0*/  FENCE.VIEW.ASYNC.S ;  /* 0x00000000000073c6 */ /* 0x000e660000000000 */
[----:B-1----:R2:W1:Y:S08]  /*09f0*/  SYNCS.EXCH.64 URZ, [UR6+0x60], UR8 ;  /* 0x0000600806ff75b2 */ /* 0x0024700008000100 */
[----:B------:R2:W1:Y:S01]  /*0a00*/  SYNCS.EXCH.64 URZ, [UR6+0x70], UR4 ;  /* 0x0000700406ff75b2 */ /* 0x0004620008000100 */
[----:B------:R2:W1:Y:S01]  /*0a10*/  SYNCS.EXCH.64 URZ, [UR6+0x68], UR8 ;  /* 0x0000680806ff75b2 */ /* 0x0004620008000100 */
[----:B------:R2:W1:Y:S02]  /*0a20*/  SYNCS.EXCH.64 URZ, [UR6+0x78], UR4 ;  /* 0x0000780406ff75b2 */ /* 0x0004640008000100 */
[----:B--2---:R-:W-:Y:S01]  /*0a30*/  NOP ;  /* 0x0000000000007918 */ /* 0x004fe20000000000 */
.L_x_12:
        /* <DEDUP_REMOVED lines=18> */
[----:B------:R2:W1:Y:S01]  /*0b60*/  SYNCS.EXCH.64 URZ, [UR4+0xa0], UR6 ;  /* 0x0000a00604ff75b2 */ /* 0x0004620008000100 */
[----:B------:R2:W1:Y:S01]  /*0b70*/  SYNCS.EXCH.64 URZ, [UR4+0x88], UR8 ;  /* 0x0000880804ff75b2 */ /* 0x0004620008000100 */
[----:B------:R2:W1:Y:S01]  /*0b80*/  SYNCS.EXCH.64 URZ, [UR4+0xa8], UR6 ;  /* 0x0000a80604ff75b2 */ /* 0x0004620008000100 */
[----:B------:R2:W1:Y:S01]  /*0b90*/  SYNCS.EXCH.64 URZ, [UR4+0x90], UR8 ;  /* 0x0000900804ff75b2 */ /* 0x0004620008000100 */
[----:B------:R2:W1:Y:S01]  /*0ba0*/  SYNCS.EXCH.64 URZ, [UR4+0xb0], UR6 ;  /* 0x0000b00604ff75b2 */ /* 0x0004620008000100 */
[----:B------:R2:W1:Y:S01]  /*0bb0*/  SYNCS.EXCH.64 URZ, [UR4+0x98], UR8 ;  /* 0x0000980804ff75b2 */ /* 0x0004620008000100 */
[----:B------:R2:W1:Y:S02]  /*0bc0*/  SYNCS.EXCH.64 URZ, [UR4+0xb8], UR6 ;  /* 0x0000b80604ff75b2 */ /* 0x0004640008000100 */
[----:B--2---:R-:W-:Y:S01]  /*0bd0*/  NOP ;  /* 0x0000000000007918 */ /* 0x004fe20000000000 */
.L_x_13:
[----:B------:R-:W2:Y:S01]  /*0be0*/  SHFL.IDX PT, R2, R142, RZ, 0x1f ;  /* 0x00001fff8e027589 */ /* 0x000ea200000e0000 */
[----:B------:R-:W1:Y:S01]  /*0bf0*/  S2UR UR61, SR_CgaCtaId ;  /* 0x00000000003d79c3 */ /* 0x000e620000008800 */
[----:B------:R-:W-:Y:S01]  /*0c00*/  NOP ;  /* 0x0000000000007918 */ /* 0x000fe20000000000 */
[----:B--2---:R-:W-:-:S13]  /*0c10*/  ISETP.NE.AND P0, PT, R2, 0x3, PT ;  /* 0x000000030200780c */ /* 0x004fda0003f05270 */
[----:B-1----:R-:W-:Y:S05]  /*0c20*/  @P0 BRA `(.L_x_14) ;  /* 0x0000000000340947 */ /* 0x002fea0003800000 */
[----:B------:R-:W-:Y:S01]  /*0c30*/  UMOV UR4, 0x400 ;  /* 0x0000040000047882 */ /* 0x000fe20000000000 */
[----:B------:R-:W-:Y:S01]  /*0c40*/  UMOV UR6, 0x20 ;  /* 0x0000002000067882 */ /* 0x000fe20000000000 */
[----:B------:R-:W-:Y:S02]  /*0c50*/  ULEA UR4, UR61, UR4, 0x18 ;  /* 0x000000043d047291 */ /* 0x000fe4000f8ec0ff */
[----:B------:R-:W-:-:S04]  /*0c60*/  UIADD3 UR6, UPT, UPT, -UR6, 0x100000, URZ ;  /* 0x0010000006067890 */ /* 0x000fc8000fffe1ff */
[----:B------:R-:W-:Y:S02]  /*0c70*/  USHF.L.U32 UR7, UR6, 0xb, URZ ;  /* 0x0000000b06077899 */ /* 0x000fe400080006ff */
[----:B------:R-:W-:Y:S01]  /*0c80*/  USHF.L.U32 UR6, UR6, 0x1, URZ ;  /* 0x0000000106067899 */ /* 0x000fe200080006ff */
[----:B------:R-:W-:Y:S01]  /*0c90*/  ELECT P0, URZ, PT ;  /* 0x0000000000ff782f */ /* 0x000fe20003800000 */
[----:B------:R-:W1:Y:S10]  /*0ca0*/  FENCE.VIEW.ASYNC.S ;  /* 0x00000000000073c6 */ /* 0x000e740000000000 */
[----:B-1----:R1:W2:Y:S01]  /*0cb0*/  SYNCS.EXCH.64 URZ, [UR4+0xc0], UR6 ;  /* 0x0000c00604ff75b2 */ /* 0x0022a20008000100 */
[----:B------:R1:W1:Y:S01]  /*0cc0*/  SYNCS.EXCH.64 URZ, [UR4+0xd0], UR6 ;  /* 0x0000d00604ff75b2 */ /* 0x0002620008000100 */
[----:B------:R1:W1:Y:S01]  /*0cd0*/  SYNCS.EXCH.64 URZ, [UR4+0xc8], UR6 ;  /* 0x0000c80604ff75b2 */ /* 0x0002620008000100 */
[----:B------:R1:W1:Y:S01]  /*0ce0*/  SYNCS.EXCH.64 URZ, [UR4+0xd8], UR6 ;  /* 0x0000d80604ff75b2 */ /* 0x0002620008000100 */
[----:B------:R-:W-:Y:S01]  /*0cf0*/  NOP ;  /* 0x0000000000007918 */ /* 0x000fe20000000000 */
.L_x_14:
[----:B-1----:R-:W1:Y:S01]  /*0d00*/  LDCU UR4, c[0x0][0x36c] ;  /* 0x00006d80ff0477ac */ /* 0x002e620008000800 */
[----:B------:R-:W-:Y:S01]  /*0d10*/  ISETP.NE.OR P3, PT, R0, 0x2, !P3 ;  /* 0x000000020000780c */ /* 0x000fe20005f65670 */
[----:B------:R-:W-:Y:S01]  /*0d20*/  NOP ;  /* 0x0000000000007918 */ /* 0x000fe20000000000 */
[----:B------:R-:W-:Y:S01]  /*0d30*/  LOP3.LUT R0, R131, 0x1f, RZ, 0xc0, !PT ;  /* 0x0000001f83007812 */ /* 0x000fe200078ec0ff */
[----:B------:R-:W-:Y:S02]  /*0d40*/  UISETP.NE.AND UP4, UPT, UR22, URZ, UPT ;  /* 0x000000ff1600728c */ /* 0x000fe4000bf85270 */
[----:B-1----:R-:W-:-:S09]  /*0d50*/  UISETP.EQ.U32.AND UP5, UPT, UR4, 0x1, UPT ;  /* 0x000000010400788c */ /* 0x002fd2000bfa2070 */
[----:B------:R-:W-:Y:S05]  /*0d60*/  BRA.U !UP5, `(.L_x_15) ;  /* 0x000000010d087547 */ /* 0x000fea000b800000 */
[----:B--234-:R-:W-:Y:S01]  /*0d70*/  UCGABAR_ARV ;  /* 0x00000000000079c7 */ /* 0x01cfe20008000000 */
[----:B------:R-:W-:Y:S05]  /*0d80*/  BRA `(.L_x_16) ;  /* 0x0000000000047947 */ /* 0x000fea0003800000 */
.L_x_15:
[----:B--234-:R-:W-:Y:S01]  /*0d90*/  NOP ;  /* 0x0000000000007918 */ /* 0x01cfe20000000000 */
.L_x_16:
[----:B------:R-:W1:Y:S01]  /*0da0*/  S2UR UR7, SR_CTAID.X ;  /* 0x00000000000779c3 */ /* 0x000e620000002500 */
[----:B------:R-:W-:-:S05]  /*0db0*/  CS2R.32 R3, SR_CgaSize ;  /* 0x0000000000037805 */ /* 0x000fca0000008a00 */
[----:B------:R-:W-:-:S05]  /*0dc0*/  IMAD R3, R3, -0xa0, RZ ;  /* 0xffffff6003037824 */ /* 0x000fca00078e02ff */
[----:B------:R-:W-:-:S14]  /*0dd0*/  R2UR UR5, R3 ;  /* 0x00000000030572ca */ /* 0x000fdc00000e0000 */
[----:B------:R-:W2:Y:S01]  /*0de0*/  LDCU UR5, c[0x0][UR5+0x2b0] ;  /* 0x00005600050577ac */ /* 0x000ea20008000800 */
[----:B------:R-:W-:-:S05]  /*0df0*/  CS2R.32 R3, SR_CgaSize ;  /* 0x0000000000037805 */ /* 0x000fca0000008a00 */
[----:B------:R-:W-:-:S05]  /*0e00*/  IMAD R3, R3, -0xa0, RZ ;  /* 0xffffff6003037824 */ /* 0x000fca00078e02ff */
[----:B------:R-:W-:-:S14]  /*0e10*/  R2UR UR4, R3 ;  /* 0x00000000030472ca */ /* 0x000fdc00000e0000 */
[----:B------:R-:W3:Y:S01]  /*0e20*/  LDCU UR4, c[0x0][UR4+0x2b4] ;  /* 0x00005680040477ac */ /* 0x000ee20008000800 */
[----:B------:R-:W4:Y:S01]  /*0e30*/  S2UR UR8, SR_CTAID.Y ;  /* 0x00000000000879c3 */ /* 0x000f220000002600 */
[----:B------:R-:W3:Y:S01]  /*0e40*/  LDCU UR23, c[0x0][0xb24] ;  /* 0x00016480ff1777ac */ /* 0x000ee20008000800 */
[----:B------:R-:W-:-:S05]  /*0e50*/  CS2R.32 R3, SR_CgaSize ;  /* 0x0000000000037805 */ /* 0x000fca0000008a00 */
[----:B------:R-:W-:-:S05]  /*0e60*/  IMAD R3, R3, -0xa0, RZ ;  /* 0xffffff6003037824 */ /* 0x000fca00078e02ff */
[----:B------:R-:W-:-:S14]  /*0e70*/  R2UR UR58, R3 ;  /* 0x00000000033a72ca */ /* 0x000fdc00000e0000 */
[----:B------:R-:W3:Y:S01]  /*0e80*/  LDCU UR58, c[0x0][UR58+0x2a0] ;  /* 0x000054003a3a77ac */ /* 0x000ee20008000800 */
[----:B------:R-:W1:Y:S01]  /*0e90*/  S2UR UR36, SR_CTAID.Z ;  /* 0x00000000002479c3 */ /* 0x000e620000002700 */
[----:B------:R-:W-:-:S05]  /*0ea0*/  CS2R.32 R3, SR_CgaSize ;  /* 0x0000000000037805 */ /* 0x000fca0000008a00 */
[----:B------:R-:W-:-:S05]  /*0eb0*/  IMAD R3, R3, -0xa0, RZ ;  /* 0xffffff6003037824 */ /* 0x000fca00078e02ff */
[----:B------:R-:W-:-:S14]  /*0ec0*/  R2UR UR55, R3 ;  /* 0x00000000033772ca */ /* 0x000fdc00000e0000 */
[----:B------:R-:W3:Y:S01]  /*0ed0*/  LDCU UR55, c[0x0][UR55+0x2a4] ;  /* 0x00005480373777ac */ /* 0x000ee20008000800 */
[----:B------:R-:W3:Y:S01]  /*0ee0*/  LDCU UR40, c[0x0][0xb24] ;  /* 0x00016480ff2877ac */ /* 0x000ee20008000800 */
[----:B-1----:R-:W-:Y:S01]  /*0ef0*/  I2FP.F32.U32 R3, UR7 ;  /* 0x0000000700037c45 */ /* 0x002fe20008201000 */
[----:B------:R-:W1:Y:S04]  /*0f00*/  LDCU UR25, c[0x0][0xb30] ;  /* 0x00016600ff1977ac */ /* 0x000e680008000800 */
[----:B--2---:R-:W-:Y:S01]  /*0f10*/  FMUL R3, R3, UR5 ;  /* 0x0000000503037c20 */ /* 0x004fe20008400000 */
[----:B------:R-:W-:Y:S01]  /*0f20*/  USHF.L.U32 UR28, UR61, 0xc, URZ ;  /* 0x0000000c3d1c7899 */ /* 0x000fe200080006ff */
[----:B----4-:R-:W-:Y:S01]  /*0f30*/  I2FP.F32.U32 R2, UR8 ;  /* 0x0000000800027c45 */ /* 0x010fe20008201000 */
[----:B---3--:R-:W-:-:S03]  /*0f40*/  UISETP.GE.AND UP2, UPT, UR23, 0x1, UPT ;  /* 0x000000011700788c */ /* 0x008fc6000bf46270 */
[----:B------:R-:W2:Y:S01]  /*0f50*/  F2I.U32.TRUNC.NTZ R3, R3 ;  /* 0x0000000300037305 */ /* 0x000ea2000020f000 */
[----:B------:R-:W-:Y:S01]  /*0f60*/  UMOV UR46, UR7 ;  /* 0x00000007002e7c82 */ /* 0x000fe20008000000 */
[----:B------:R-:W-:Y:S01]  /*0f70*/  FMUL R2, R2, UR4 ;  /* 0x0000000402027c20 */ /* 0x000fe20008400000 */
[----:B------:R-:W-:-:S05]  /*0f80*/  UMOV UR45, UR8 ;  /* 0x00000008002d7c82 */ /* 0x000fca0008000000 */
[----:B------:R-:W3:Y:S01]  /*0f90*/  F2I.U32.TRUNC.NTZ R2, R2 ;  /* 0x0000000200027305 */ /* 0x000ee2000020f000 */
[----:B--2---:R-:W-:Y:S02]  /*0fa0*/  R2UR UR4, R3 ;  /* 0x00000000030472ca */ /* 0x004fe400000e0000 */
[----:B---3--:R-:W-:Y:S02]  /*0fb0*/  R2UR UR6, R2 ;  /* 0x00000000020672ca */ /* 0x008fe400000e0000 */
[----:B------:R-:W-:-:S09]  /*0fc0*/  PRMT R2, RZ, 0x7610, R2 ;  /* 0x00007610ff027816 */ /* 0x000fd20000000002 */
[----:B------:R-:W-:-:S04]  /*0fd0*/  UIADD3 UR5, UPT, UPT, -UR4, URZ, URZ ;  /* 0x000000ff04057290 */ /* 0x000fc8000fffe1ff */
[----:B------:R-:W-:Y:S02]  /*0fe0*/  UIMAD UR58, UR58, UR5, UR7 ;  /* 0x000000053a3a72a4 */ /* 0x000fe4000f8e0207 */
[----:B------:R-:W-:-:S04]  /*0ff0*/  UIADD3 UR4, UPT, UPT, -UR6, URZ, URZ ;  /* 0x000000ff06047290 */ /* 0x000fc8000fffe1ff */
[----:B------:R-:W-:Y:S01]  /*1000*/  UIMAD UR55, UR55, UR4, UR8 ;  /* 0x00000004373772a4 */ /* 0x000fe2000f8e0208 */
[----:B-1----:R-:W-:Y:S11]  /*1010*/  BRA.U UP4, `(.L_x_17) ;  /* 0x0000000104247547 */ /* 0x002ff6000b800000 */
[----:B------:R-:W-:Y:S02]  /*1020*/  UISETP.NE.AND UP0, UPT, UR55, URZ, UPT ;  /* 0x000000ff3700728c */ /* 0x000fe4000bf05270 */
[----:B------:R-:W-:Y:S02]  /*1030*/  UISETP.NE.AND UP1, UPT, UR55, 0x1, UPT ;  /* 0x000000013700788c */ /* 0x000fe4000bf25270 */
[----:B------:R-:W-:Y:S02]  /*1040*/  UISETP.EQ.OR UP0, UPT, UR58, URZ, !UP0 ;  /* 0x000000ff3a00728c */ /* 0x000fe4000c702670 */
[----:B------:R-:W-:Y:S02]  /*1050*/  USEL UR4, URZ, 0x2, UP1 ;  /* 0x00000002ff047887 */ /* 0x000fe40008800000 */
[----:B------:R-:W-:Y:S02]  /*1060*/  USEL UR5, URZ, 0x1, !UP0 ;  /* 0x00000001ff057887 */ /* 0x000fe4000c000000 */
[----:B------:R-:W-:-:S04]  /*1070*/  UISETP.NE.AND UP0, UPT, UR58, URZ, UPT ;  /* 0x000000ff3a00728c */ /* 0x000fc8000bf05270 */
[----:B------:R-:W-:-:S04]  /*1080*/  USEL UR4, UR4, 0x2, UP0 ;  /* 0x0000000204047887 */ /* 0x000fc80008000000 */
[----:B------:R-:W-:-:S06]  /*1090*/  UIADD3 UR4, UPT, UPT, UR5, UR4, URZ ;  /* 0x0000000405047290 */ /* 0x000fcc000fffe0ff */
[----:B------:R-:W-:Y:S02]  /*10a0*/  MOV R2, UR4 ;  /* 0x0000000400027c02 */ /* 0x000fe40008000f00 */
.L_x_17:
[----:B------:R-:W-:Y:S05]  /*10b0*/  BRA.U !UP2, `(.L_x_18) ;  /* 0x000000010ad47547 */ /* 0x000fea000b800000 */
[----:B------:R-:W1:Y:S01]  /*10c0*/  LDCU.128 UR12, c[0x0][0xb10] ;  /* 0x00016200ff0c77ac */ /* 0x000e620008000c00 */
[----:B------:R-:W2:Y:S01]  /*10d0*/  LDCU UR6, c[0x0][0x370] ;  /* 0x00006e00ff0677ac */ /* 0x000ea20008000800 */
[----:B------:R-:W3:Y:S01]  /*10e0*/  LDCU UR5, c[0x0][0x374] ;  /* 0x00006e80ff0577ac */ /* 0x000ee20008000800 */
[----:B------:R-:W4:Y:S01]  /*10f0*/  LDCU UR24, c[0x0][0xb0c] ;  /* 0x00016180ff1877ac */ /* 0x000f220008000800 */
[----:B------:R-:W4:Y:S01]  /*1100*/  LDCU UR4, c[0x0][0xb20] ;  /* 0x00016400ff0477ac */ /* 0x000f220008000800 */
[----:B------:R-:W4:Y:S01]  /*1110*/  LDCU.64 UR8, c[0x0][0xb28] ;  /* 0x00016500ff0877ac */ /* 0x000f220008000a00 */
[----:B-1----:R-:W-:Y:S02]  /*1120*/  UISETP.NE.AND UP0, UPT, UR14, 0x1, UPT ;  /* 0x000000010e00788c */ /* 0x002fe4000bf05270 */
[----:B---3--:R-:W-:Y:S02]  /*1130*/  UIMAD.WIDE.U32 UR10, UR5, UR15, URZ ;  /* 0x0000000f050a72a5 */ /* 0x008fe4000f8e00ff */
[----:B--2---:R-:W-:-:S02]  /*1140*/  UIMAD.WIDE.U32 UR18, UR6, UR12, URZ ;  /* 0x0000000c061272a5 */ /* 0x004fc4000f8e00ff */
[----:B----4-:R-:W-:Y:S02]  /*1150*/  UISETP.NE.AND UP1, UPT, UR24, 0x1, UPT ;  /* 0x000000011800788c */ /* 0x010fe4000bf25270 */
[----:B------:R-:W-:Y:S01]  /*1160*/  UISETP.NE.AND UP2, UPT, UR23, 0x1, UPT ;  /* 0x000000011700788c */ /* 0x000fe2000bf45270 */
[----:B------:R-:W-:Y:S02]  /*1170*/  UMOV UR10, UR11 ;  /* 0x0000000b000a7c82 */ /* 0x000fe40008000000 */
[----:B------:R-:W-:Y:S01]  /*1180*/  UMOV UR18, UR19 ;  /* 0x0000001300127c82 */ /* 0x000fe20008000000 */
[----:B------:R-:W-:Y:S02]  /*1190*/  @UP0 USHF.R.U32.HI UR5, URZ, UR4, UR10 ;  /* 0x00000004ff050299 */ /* 0x000fe4000801160a */
[----:B------:R-:W-:Y:S02]  /*11a0*/  UIMAD.WIDE.U32 UR20, UR45, UR15, URZ ;  /* 0x0000000f2d1472a5 */ /* 0x000fe4000f8e00ff */
[----:B------:R-:W-:-:S02]  /*11b0*/  UIMAD.WIDE.U32 UR10, UR5, UR8, URZ ;  /* 0x00000008050a72a5 */ /* 0x000fc4000f8e00ff */
[----:B------:R-:W-:Y:S02]  /*11c0*/  @UP1 USHF.R.U32.HI UR6, URZ, UR13, UR18 ;  /* 0x0000000dff061299 */ /* 0x000fe40008011612 */
[----:B------:R-:W-:Y:S02]  /*11d0*/  UIMAD.WIDE.U32 UR16, UR46, UR12, URZ ;  /* 0x0000000c2e1072a5 */ /* 0x000fe4000f8e00ff */
[----:B------:R-:W-:Y:S01]  /*11e0*/  UIMAD.WIDE.U32 UR18, UR6, UR8, URZ ;  /* 0x00000008061272a5 */ /* 0x000fe2000f8e00ff */
[----:B------:R-:W-:Y:S01]  /*11f0*/  UMOV UR20, UR21 ;  /* 0x0000001500147c82 */ /* 0x000fe20008000000 */
[----:B------:R-:W-:Y:S01]  /*1200*/  UMOV UR10, UR11 ;  /* 0x0000000b000a7c82 */ /* 0x000fe20008000000 */
[----:B------:R-:W-:Y:S02]  /*1210*/  USHF.R.U32.HI UR20, URZ, UR4, UR20 ;  /* 0x00000004ff147299 */ /* 0x000fe40008011614 */
[----:B------:R-:W-:Y:S02]  /*1220*/  @UP2 USHF.R.U32.HI UR5, URZ, UR9, UR10 ;  /* 0x00000009ff052299 */ /* 0x000fe4000801160a */
[----:B------:R-:W-:Y:S01]  /*1230*/  UMOV UR7, UR19 ;  /* 0x0000001300077c82 */ /* 0x000fe20008000000 */
[----:B------:R-:W-:Y:S01]  /*1240*/  UMOV UR16, UR17 ;  /* 0x0000001100107c82 */ /* 0x000fe20008000000 */
[----:B------:R-:W-:-:S02]  /*1250*/  @UP2 USHF.R.U32.HI UR6, URZ, UR9, UR7 ;  /* 0x00000009ff062299 */ /* 0x000fc40008011607 */
[----:B------:R-:W-:Y:S02]  /*1260*/  USHF.R.U32.HI UR13, URZ, UR13, UR16 ;  /* 0x0000000dff0d7299 */ /* 0x000fe40008011610 */
[----:B------:R-:W-:Y:S02]  /*1270*/  USEL UR4, UR45, UR20, !UP0 ;  /* 0x000000142d047287 */ /* 0x000fe4000c000000 */
[----:B------:R-:W-:Y:S02]  /*1280*/  UIMAD UR7, UR5, UR23, URZ ;  /* 0x00000017050772a4 */ /* 0x000fe4000f8e02ff */
[----:B------:R-:W-:Y:S02]  /*1290*/  USEL UR5, UR46, UR13, !UP1 ;  /* 0x0000000d2e057287 */ /* 0x000fe4000c800000 */
[----:B------:R-:W-:Y:S02]  /*12a0*/  UIMAD UR12, UR6, UR23, URZ ;  /* 0x00000017060c72a4 */ /* 0x000fe4000f8e02ff */
[----:B------:R-:W-:-:S02]  /*12b0*/  UISETP.GE.AND UP0, UPT, UR4, UR7, UPT ;  /* 0x000000070400728c */ /* 0x000fc4000bf06270 */
[----:B------:R-:W-:Y:S02]  /*12c0*/  UIMAD.WIDE.U32 UR10, UR4, UR8, URZ ;  /* 0x00000008040a72a5 */ /* 0x000fe4000f8e00ff */
[----:B------:R-:W-:Y:S02]  /*12d0*/  UISETP.GE.OR UP0, UPT, UR5, UR12, UP0 ;  /* 0x0000000c0500728c */ /* 0x000fe40008706670 */
[----:B------:R-:W-:Y:S02]  /*12e0*/  UIMAD.WIDE.U32 UR12, UR5, UR8, URZ ;  /* 0x00000008050c72a5 */ /* 0x000fe4000f8e00ff */
[----:B------:R-:W-:Y:S01]  /*12f0*/  UIADD3 UR10, UPT, UPT, -UR4, URZ, URZ ;  /* 0x000000ff040a7290 */ /* 0x000fe2000fffe1ff */
[----:B------:R-:W-:Y:S01]  /*1300*/  UMOV UR8, UR11 ;  /* 0x0000000b00087c82 */ /* 0x000fe20008000000 */
[----:B------:R-:W-:Y:S02]  /*1310*/  UIADD3 UR11, UPT, UPT, -UR5, URZ, URZ ;  /* 0x000000ff050b7290 */ /* 0x000fe4000fffe1ff */
[----:B------:R-:W-:-:S03]  /*1320*/  USHF.R.U32.HI UR8, URZ, UR9, UR8 ;  /* 0x00000009ff087299 */ /* 0x000fc60008011608 */
[----:B------:R-:W-:Y:S01]  /*1330*/  @!UP0 UMOV UR7, UR13 ;  /* 0x0000000d00078c82 */ /* 0x000fe20008000000 */
[----:B------:R-:W-:Y:S02]  /*1340*/  UIMAD UR45, UR14, UR10, UR45 ;  /* 0x0000000a0e2d72a4 */ /* 0x000fe4000f8e022d */
[----:B------:R-:W-:Y:S02]  /*1350*/  USEL UR8, UR4, UR8, !UP2 ;  /* 0x0000000804087287 */ /* 0x000fe4000d000000 */
[----:B------:R-:W-:Y:S02]  /*1360*/  @!UP0 USHF.R.U32.HI UR7, URZ, UR9, UR7 ;  /* 0x00000009ff078299 */ /* 0x000fe40008011607 */
[----:B------:R-:W-:Y:S02]  /*1370*/  UIADD3 UR9, UPT, UPT, -UR8, URZ, URZ ;  /* 0x000000ff08097290 */ /* 0x000fe4000fffe1ff */
[----:B------:R-:W-:Y:S02]  /*1380*/  @!UP0 USEL UR7, UR5, UR7, !UP2 ;  /* 0x0000000705078287 */ /* 0x000fe4000d000000 */
[----:B------:R-:W-:-:S02]  /*1390*/  UIMAD UR9, UR23, UR9, UR4 ;  /* 0x00000009170972a4 */ /* 0x000fc4000f8e0204 */
[----:B------:R-:W-:Y:S02]  /*13a0*/  @!UP0 UIADD3 UR8, UPT, UPT, UR8, -UR7, URZ ;  /* 0x8000000708088290 */ /* 0x000fe4000fffe0ff */
[----:B------:R-:W-:Y:S02]  /*13b0*/  @!UP0 UIMAD UR6, UR9, UR6, UR7 ;  /* 0x00000006090682a4 */ /* 0x000fe4000f8e0207 */
[----:B------:R-:W-:Y:S02]  /*13c0*/  @!UP0 UIMAD UR4, UR8, UR23, UR5 ;  /* 0x00000017080482a4 */ /* 0x000fe4000f8e0205 */
[----:B------:R-:W-:Y:S02]  /*13d0*/  UIMAD UR46, UR24, UR11, UR46 ;  /* 0x0000000b182e72a4 */ /* 0x000fe4000f8e022e */
[----:B------:R-:W-:Y:S01]  /*13e0*/  UIMAD UR45, UR4, UR14, UR45 ;  /* 0x0000000e042d72a4 */ /* 0x000fe2000f8e022d */
[----:B------:R-:W-:Y:S02]  /*13f0*/  @!UP0 UMOV UR5, UR6 ;  /* 0x0000000600058c82 */ /* 0x000fe40008000000 */
[----:B------:R-:W-:-:S12]  /*1400*/  UIMAD UR46, UR5, UR24, UR46 ;  /* 0x00000018052e72a4 */ /* 0x000fd8000f8e022e */
.L_x_18:
[----:B------:R-:W-:Y:S02]  /*1410*/  UISETP.NE.AND UP1, UPT, UR25, 0x1, UPT ;  /* 0x000000011900788c */ /* 0x000fe4000bf25270 */
[----:B------:R-:W-:Y:S02]  /*1420*/  UISETP.NE.AND UP0, UPT, UR22, 0x2, UPT ;  /* 0x000000021600788c */ /* 0x000fe4000bf05270 */
[----:B------:R-:W-:-:S05]  /*1430*/  ULOP3.LUT UR28, UR28, 0x1000, URZ, 0xc0, !UPT ;  /* 0x000010001c1c7892 */ /* 0x000fca000f8ec0ff */
[----:B------:R-:W-:Y:S07]  /*1440*/  BRA.U UP1, `(.L_x_19) ;  /* 0x0000000101447547 */ /* 0x000fee000b800000 */
[----:B------:R-:W1:Y:S01]  /*1450*/  LDCU.128 UR8, c[0x0][0xb10] ;  /* 0x00016200ff0877ac */ /* 0x000e620008000c00 */
[----:B------:R-:W2:Y:S01]  /*1460*/  LDCU UR12, c[0x0][0xb0c] ;  /* 0x00016180ff0c77ac */ /* 0x000ea20008000800 */
[----:B------:R-:W3:Y:S01]  /*1470*/  LDCU UR13, c[0x0][0xb20] ;  /* 0x00016400ff0d77ac */ /* 0x000ee20008000800 */
[----:B-1----:R-:W-:Y:S02]  /*1480*/  UIMAD.WIDE.U32 UR6, UR46, UR8, URZ ;  /* 0x000000082e0672a5 */ /* 0x002fe4000f8e00ff */
[----:B------:R-:W-:Y:S02]  /*1490*/  UIMAD.WIDE.U32 UR4, UR45, UR11, URZ ;  /* 0x0000000b2d0472a5 */ /* 0x000fe4000f8e00ff */
[----:B--2---:R-:W-:Y:S02]  /*14a0*/  UISETP.NE.AND UP2, UPT, UR12, 0x1, UPT ;  /* 0x000000010c00788c */ /* 0x004fe4000bf45270 */
[----:B------:R-:W-:Y:S01]  /*14b0*/  UISETP.NE.AND UP1, UPT, UR10, 0x1, UPT ;  /* 0x000000010a00788c */ /* 0x000fe2000bf25270 */
[----:B------:R-:W-:-:S02]  /*14c0*/  UMOV UR6, UR7 ;  /* 0x0000000700067c82 */ /* 0x000fc40008000000 */
[----:B------:R-:W-:Y:S01]  /*14d0*/  UMOV UR4, UR5 ;  /* 0x0000000500047c82 */ /* 0x000fe20008000000 */
[----:B------:R-:W-:Y:S02]  /*14e0*/  USHF.R.U32.HI UR6, URZ, UR9, UR6 ;  /* 0x00000009ff067299 */ /* 0x000fe40008011606 */
[----:B---3--:R-:W-:Y:S02]  /*14f0*/  USHF.R.U32.HI UR4, URZ, UR13, UR4 ;  /* 0x0000000dff047299 */ /* 0x008fe40008011604 */
[----:B------:R-:W-:Y:S02]  /*1500*/  USEL UR5, UR46, UR6, !UP2 ;  /* 0x000000062e057287 */ /* 0x000fe4000d000000 */
[----:B------:R-:W-:-:S04]  /*1510*/  USEL UR4, UR45, UR4, !UP1 ;  /* 0x000000042d047287 */ /* 0x000fc8000c800000 */
[----:B------:R-:W-:Y:S02]  /*1520*/  UIADD3 UR6, UPT, UPT, UR5, -UR4, URZ ;  /* 0x8000000405067290 */ /* 0x000fe4000fffe0ff */
[----:B------:R-:W-:Y:S02]  /*1530*/  UIADD3 UR4, UPT, UPT, -UR5, UR4, URZ ;  /* 0x0000000405047290 */ /* 0x000fe4000fffe1ff */
[----:B------:R-:W-:Y:S02]  /*1540*/  UIMAD UR45, UR6, UR10, UR45 ;  /* 0x0000000a062d72a4 */ /* 0x000fe4000f8e022d */
[----:B------:R-:W-:-:S12]  /*1550*/  UIMAD UR46, UR4, UR12, UR46 ;  /* 0x0000000c042e72a4 */ /* 0x000fd8000f8e022e */
.L_x_19:
[----:B------:R-:W-:Y:S05]  /*1560*/  BRA.U !UP5, `(.L_x_20) ;  /* 0x000000010d0c7547 */ /* 0x000fea000b800000 */
[----:B------:R-:W-:Y:S01]  /*1570*/  UCGABAR_WAIT ;  /* 0x0000000000007dc7 */ /* 0x000fe20008000000 */
[----:B------:R-:W-:Y:S01]  /*1580*/  CCTL.IVALL ;  /* 0x00000000ff00798f */ /* 0x000fe20002000000 */
[----:B------:R-:W-:Y:S05]  /*1590*/  BRA `(.L_x_21) ;  /* 0x0000000000047947 */ /* 0x000fea0003800000 */
.L_x_20:
[----:B------:R-:W-:Y:S06]  /*15a0*/  BAR.SYNC.DEFER_BLOCKING 0x0 ;  /* 0x0000000000007b1d */ /* 0x000fec0000010000 */
.L_x_21:
[----:B------:R-:W-:Y:S05]  /*15b0*/  BRA.U UP0, `(.L_x_22) ;  /* 0x0000001100ac7547 */ /* 0x000fea000b800000 */
[----:B------:R-:W1:Y:S01]  /*15c0*/  LDCU UR6, c[0x0][0x38c] ;  /* 0x00007180ff0677ac */ /* 0x000e620008000800 */
[----:B------:R-:W-:Y:S01]  /*15d0*/  PLOP3.LUT P1, PT, PT, PT, UP3, 0x80, 0x8 ;  /* 0x000000000008781c */ /* 0x000fe20003f2f038 */
[----:B------:R-:W-:Y:S01]  /*15e0*/  IMAD.MOV.U32 R12, RZ, RZ, 0x1 ;  /* 0x00000001ff0c7424 */ /* 0x000fe200078e00ff */
[----:B------:R-:W-:Y:S01]  /*15f0*/  ISETP.EQ.OR P2, PT, R0, RZ, P3 ;  /* 0x000000ff0000720c */ /* 0x000fe20001f42670 */
[----:B------:R-:W-:Y:S01]  /*1600*/  UMOV UR7, 0x400 ;  /* 0x0000040000077882 */ /* 0x000fe20000000000 */
[----:B------:R-:W-:Y:S01]  /*1610*/  UISETP.NE.AND UP1, UPT, UR22, URZ, UPT ;  /* 0x000000ff1600728c */ /* 0x000fe2000bf25270 */
[----:B------:R-:W-:Y:S01]  /*1620*/  PLOP3.LUT P1, PT, P1, PT, PT, 0x8, 0x80 ;  /* 0x000000000080781c */ /* 0x000fe20000f2e170 */
[----:B------:R-:W-:Y:S01]  /*1630*/  ULEA UR7, UR61, UR7, 0x18 ;  /* 0x000000073d077291 */ /* 0x000fe2000f8ec0ff */
[----:B------:R-:W-:Y:S01]  /*1640*/  CS2R R10, SRZ ;  /* 0x00000000000a7805 */ /* 0x000fe2000001ff00 */
[----:B------:R-:W-:Y:S01]  /*1650*/  IMAD.MOV.U32 R9, RZ, RZ, RZ ;  /* 0x000000ffff097224 */ /* 0x000fe200078e00ff */
[----:B------:R-:W2:Y:S01]  /*1660*/  LDCU UR41, c[0x0][0x370] ;  /* 0x00006e00ff2977ac */ /* 0x000ea20008000800 */
[----:B------:R-:W-:Y:S01]  /*1670*/  IMAD.MOV.U32 R8, RZ, RZ, 0x1 ;  /* 0x00000001ff087424 */ /* 0x000fe200078e00ff */
[----:B------:R-:W3:Y:S01]  /*1680*/  LDCU.64 UR26, c[0x0][0x348] ;  /* 0x00006900ff1a77ac */ /* 0x000ee20008000a00 */
[----:B-1----:R-:W-:-:S02]  /*1690*/  UIADD3 UR5, UPT, UPT, UR6, 0x3f, URZ ;  /* 0x0000003f06057890 */ /* 0x002fc4000fffe0ff */
[----:B------:R-:W-:Y:S02]  /*16a0*/  USHF.R.U32.HI UR47, URZ, 0x6, UR28 ;  /* 0x00000006ff2f7899 */ /* 0x000fe4000801161c */
[----:B------:R-:W-:Y:S02]  /*16b0*/  USHF.R.S32.HI UR4, URZ, 0x1f, UR5 ;  /* 0x0000001fff047899 */ /* 0x000fe40008011405 */
[----:B------:R-:W-:Y:S02]  /*16c0*/  UIADD3 UR48, UPT, UPT, UR6, 0x7e, URZ ;  /* 0x0000007e06307890 */ /* 0x000fe4000fffe0ff */
[----:B------:R-:W-:Y:S01]  /*16d0*/  ULEA.HI UR4, UR4, UR5, URZ, 0x6 ;  /* 0x0000000504047291 */ /* 0x000fe2000f8f30ff */
[----:B------:R-:W1:Y:S03]  /*16e0*/  LDCU UR39, c[0x0][0x374] ;  /* 0x00006e80ff2777ac */ /* 0x000e660008000800 */
[----:B------:R-:W-:-:S02]  /*16f0*/  USHF.R.S32.HI UR43, URZ, 0x6, UR4 ;  /* 0x00000006ff2b7899 */ /* 0x000fc40008011404 */
[----:B------:R-:W-:Y:S02]  /*1700*/  UIADD3 UR4, UPT, UPT, UR6, -0x1, URZ ;  /* 0xffffffff06047890 */ /* 0x000fe4000fffe0ff */
[----:B------:R-:W-:Y:S02]  /*1710*/  UISETP.LT.U32.AND UP0, UPT, UR43, 0x4, UPT ;  /* 0x000000042b00788c */ /* 0x000fe4000bf01070 */
[----:B------:R-:W-:Y:S02]  /*1720*/  UISETP.GE.U32.AND UP2, UPT, UR4, -0x7f, UPT ;  /* 0xffffff810400788c */ /* 0x000fe4000bf46070 */
[----:B------:R-:W-:Y:S02]  /*1730*/  USEL UR42, UR43, 0x4, UP0 ;  /* 0x000000042b2a7887 */ /* 0x000fe40008000000 */
[----:B------:R-:W-:Y:S02]  /*1740*/  USEL UR24, UR34, 0x2, UP1 ;  /* 0x0000000222187887 */ /* 0x000fe40008800000 */
[----:B------:R-:W-:-:S02]  /*1750*/  UIADD3 UR21, UPT, UPT, UR42, -0x1, URZ ;  /* 0xffffffff2a157890 */ /* 0x000fc4000fffe0ff */
[----:B------:R-:W-:Y:S02]  /*1760*/  UIADD3 UR29, UPT, UPT, UR7, 0x4400, UR28 ;  /* 0x00004400071d7890 */ /* 0x000fe4000fffe01c */
[----:B------:R-:W-:Y:S02]  /*1770*/  UIADD3 UR44, UPT, UPT, UR43, -UR42, URZ ;  /* 0x8000002a2b2c7290 */ /* 0x000fe4000fffe0ff */
[----:B------:R-:W-:Y:S01]  /*1780*/  @UP2 UIADD3 UR21, UPT, UPT, UR42, URZ, URZ ;  /* 0x000000ff2a152290 */ /* 0x000fe2000fffe0ff */
[----:B------:R-:W-:-:S03]  /*1790*/  UMOV UR5, URZ ;  /* 0x000000ff00057c82 */ /* 0x000fc60008000000 */
[----:B-123--:R-:W-:-:S12]  /*17a0*/  UIADD3 UR21, UPT, UPT, UR21, 0x1, URZ ;  /* 0x0000000115157890 */ /* 0x00efd8000fffe0ff */
.L_x_42:
[----:B------:R-:W-:-:S09]  /*17b0*/  UISETP.NE.AND UP0, UPT, UR61, URZ, UPT ;  /* 0x000000ff3d00728c */ /* 0x000fd2000bf05270 */
[----:B------:R-:W-:Y:S05]  /*17c0*/  BRA.U UP0, `(.L_x_23) ;  /* 0x0000000100287547 */ /* 0x000fea000b800000 */
[----:B------:R-:W-:Y:S02]  /*17d0*/  LEA R0, R9, UR7, 0x3 ;  /* 0x0000000709007c11 */ /* 0x000fe4000f8e18ff */
[----:B------:R-:W-:-:S04]  /*17e0*/  SHF.L.U32 R2, R8, 0x1f, RZ ;  /* 0x0000001f08027819 */ /* 0x000fc800000006ff */
[----:B------:R-:W1:Y:S02]  /*17f0*/  SYNCS.PHASECHK.TRANS64.TRYWAIT P0, [R0+URZ+0xd0], R2 ;  /* 0x0000d002000075a7 */ /* 0x000e6400080011ff */
[----:B-1----:R-:W-:Y:S05]  /*1800*/  @!P0 BRA `(.L_x_24) ;  /* 0x0000005400948947 */ /* 0x002fea0003800000 */
.L_x_102:
[----:B------:R-:W-:Y:S01]  /*1810*/  VIADD R9, R9, 0x1 ;  /* 0x0000000109097836 */ /* 0x000fe20000000000 */
[----:B------:R1:W-:Y:S04]  /*1820*/  SYNCS.ARRIVE.TRANS64.A1T0 RZ, [R0+URZ+0xc0], RZ ;  /* 0x0000c0ff00ff79a7 */ /* 0x0003e800081000ff */
[----:B------:R-:W-:-:S04]  /*1830*/  ISETP.NE.AND P0, PT, R9, 0x2, PT ;  /* 0x000000020900780c */ /* 0x000fc80003f05270 */
[----:B------:R-:W-:Y:S02]  /*1840*/  SEL R9, R9, RZ, P0 ;  /* 0x000000ff09097207 */ /* 0x000fe40000000000 */
[----:B-1----:R-:W-:-:S04]  /*1850*/  SEL R0, RZ, 0x1, P0 ;  /* 0x00000001ff007807 */ /* 0x002fc80000000000 */
[----:B------:R-:W-:-:S07]  /*1860*/  LOP3.LUT R8, R8, R0, RZ, 0x3c, !PT ;  /* 0x0000000008087212 */ /* 0x000fce00078e3cff */
.L_x_23:
[----:B------:R-:W-:Y:S01]  /*1870*/  ULEA UR4, UR5, UR7, 0x3 ;  /* 0x0000000705047291 */ /* 0x000fe2000f8e18ff */
[----:B------:R-:W-:Y:S01]  /*1880*/  SHF.L.U32 R0, R12, 0x1f, RZ ;  /* 0x0000001f0c007819 */ /* 0x000fe200000006ff */
[----:B------:R-:W-:Y:S02]  /*1890*/  UISETP.GE.U32.AND UP0, UPT, UR48, 0x7f, UPT ;  /* 0x0000007f3000788c */ /* 0x000fe4000bf06070 */
[----:B------:R-:W-:Y:S02]  /*18a0*/  USHF.L.U32 UR11, UR45, 0x6, URZ ;  /* 0x000000062d0b7899 */ /* 0x000fe400080006ff */
[----:B------:R-:W-:Y:S01]  /*18b0*/  ULEA UR35, UR46, UR47, 0x7 ;  /* 0x0000002f2e237291 */ /* 0x000fe2000f8e38ff */
[----:B------:R-:W-:Y:S02]  /*18c0*/  UMOV UR13, URZ ;  /* 0x000000ff000d7c82 */ /* 0x000fe40008000000 */
[----:B------:R1:W2:Y:S02]  /*18d0*/  SYNCS.PHASECHK.TRANS64.TRYWAIT P0, [UR4+0x20], R0 ;  /* 0x00002000ff0075a7 */ /* 0x0002a40008001104 */
[----:B------:R-:W-:Y:S07]  /*18e0*/  BRA.U !UP0, `(.L_x_25) ;  /* 0x0000000108bc7547 */ /* 0x000fee000b800000 */
[----:B------:R-:W-:Y:S01]  /*18f0*/  UMOV UR6, URZ ;  /* 0x000000ff00067c82 */ /* 0x000fe20008000000 */
[----:B------:R-:W-:-:S05]  /*1900*/  UMOV UR4, UR5 ;  /* 0x0000000500047c82 */ /* 0x000fca0008000000 */
.L_x_31:
[----:B------:R-:W-:Y:S01]  /*1910*/  ULEA UR33, UR4, UR7, 0x3 ;  /* 0x0000000704217291 */ /* 0x000fe2000f8e18ff */
[----:B--2---:R-:W-:Y:S01]  /*1920*/  @!P3 MOV R2, 0x3000 ;  /* 0x000030000002b802 */ /* 0x004fe20000000f00 */
[----:B--2-4-:R-:W-:Y:S10]  /*1930*/  @P0 BRA `(.L_x_26) ;  /* 0x00000000000c0947 */ /* 0x014ff40003800000 */
[----:B------:R-:W-:-:S04]  /*1940*/  SHF.L.U32 R3, R12, 0x1f, RZ ;  /* 0x0000001f0c037819 */ /* 0x000fc800000006ff */
[----:B------:R-:W2:Y:S02]  /*1950*/  SYNCS.PHASECHK.TRANS64.TRYWAIT P0, [UR33+0x20], R3 ;  /* 0x00002003ff0075a7 */ /* 0x000ea40008001121 */
[----:B--2---:R-:W-:Y:S05]  /*1960*/  @!P0 BRA `(.L_x_27) ;  /* 0x0000005400508947 */ /* 0x004fea0003800000 */
.L_x_26:
[----:B------:R2:W-:Y:S01]  /*1970*/  @!P3 SYNCS.ARRIVE.TRANS64 RZ, [UR33], R2 ;  /* 0x00000002ffffb9a7 */ /* 0x0005e20008000021 */
[----:B------:R-:W-:-:S04]  /*1980*/  ULOP3.LUT UR5, UR24, 0x2, URZ, 0xfc, !UPT ;  /* 0x0000000218057892 */ /* 0x000fc8000f8efcff */
[----:B------:R-:W-:-:S09]  /*1990*/  UISETP.NE.AND UP0, UPT, UR5, 0x2, UPT ;  /* 0x000000020500788c */ /* 0x000fd2000bf05270 */
[----:B------:R-:W-:Y:S05]  /*19a0*/  BRA.U UP0, `(.L_x_28) ;  /* 0x0000000100047547 */ /* 0x000fea000b800000 */
[----:B------:R-:W-:Y:S05]  /*19b0*/  BPT.TRAP 0x1 ;  /* 0x000000040000795c */ /* 0x000fea0000300000 */
.L_x_28:
[----:B------:R-:W-:Y:S04]  /*19c0*/  BSSY.RECONVERGENT B0, `(.L_x_29) ;  /* 0x0000003000007945 */ /* 0x000fe80003800200 */
[----:B------:R-:W-:Y:S05]  /*19d0*/  @P2 BRA `(.L_x_30) ;  /* 0x0000000000042947 */ /* 0x000fea0003800000 */
[----:B------:R-:W-:Y:S05]  /*19e0*/  BPT.TRAP 0x1 ;  /* 0x000000040000795c */ /* 0x000fea0000300000 */
.L_x_30:
[----:B------:R-:W-:Y:S05]  /*19f0*/  BSYNC.RECONVERGENT B0 ;  /* 0x0000000000007941 */ /* 0x000fea0003800200 */
.L_x_29:
[----:B------:R-:W-:Y:S02]  /*1a00*/  UIADD3 UR5, UPT, UPT, UR4, 0x1, URZ ;  /* 0x0000000104057890 */ /* 0x000fe4000fffe0ff */
[----:B------:R-:W-:Y:S02]  /*1a10*/  ULEA UR32, UR4, UR28, 0xd ;  /* 0x0000001c04207291 */ /* 0x000fe4000f8e68ff */
[----:B------:R-:W-:Y:S02]  /*1a20*/  UISETP.NE.AND UP0, UPT, UR5, 0x4, UPT ;  /* 0x000000040500788c */ /* 0x000fe4000bf05270 */
[----:B------:R-:W-:Y:S02]  /*1a30*/  UIADD3 UR16, UP1, UPT, UR26, 0x80, URZ ;  /* 0x000000801a107890 */ /* 0x000fe4000ff3e0ff */
[----:B------:R-:W-:Y:S02]  /*1a40*/  USEL UR9, URZ, 0x1, UP0 ;  /* 0x00000001ff097887 */ /* 0x000fe40008000000 */
[----:B------:R-:W-:-:S02]  /*1a50*/  USEL UR5, UR5, URZ, UP0 ;  /* 0x000000ff05057287 */ /* 0x000fc40008000000 */
[----:B------:R-:W-:Y:S02]  /*1a60*/  UIADD3 UR14, UP0, UPT, UR26, 0x180, URZ ;  /* 0x000001801a0e7890 */ /* 0x000fe4000ff1e0ff */
[----:B------:R-:W-:Y:S01]  /*1a70*/  ULEA UR8, UR5, UR7, 0x3 ;  /* 0x0000000705087291 */ /* 0x000fe2000f8e18ff */
[----:B------:R-:W-:Y:S01]  /*1a80*/  LOP3.LUT R12, R12, UR9, RZ, 0x3c, !PT ;  /* 0x000000090c0c7c12 */ /* 0x000fe2000f8e3cff */
[----:B------:R-:W-:Y:S02]  /*1a90*/  USHF.L.U32 UR34, UR6, 0x6, URZ ;  /* 0x0000000606227899 */ /* 0x000fe400080006ff */
[----:B------:R-:W-:Y:S01]  /*1aa0*/  UIADD3.X UR17, UPT, UPT, URZ, UR27, URZ, UP1, !UPT ;  /* 0x0000001bff117290 */ /* 0x000fe20008ffe4ff */
[----:B-1----:R-:W-:Y:S01]  /*1ab0*/  SHF.L.U32 R0, R12, 0x1f, RZ ;  /* 0x0000001f0c007819 */ /* 0x002fe200000006ff */
[----:B------:R-:W-:Y:S02]  /*1ac0*/  UIADD3 UR32, UPT, UPT, UR7, 0x4400, UR32 ;  /* 0x0000440007207890 */ /* 0x000fe4000fffe020 */
[----:B------:R-:W-:Y:S01]  /*1ad0*/  UIADD3.X UR15, UPT, UPT, URZ, UR27, URZ, UP0, !UPT ;  /* 0x0000001bff0f7290 */ /* 0x000fe200087fe4ff */
[----:B------:R3:W4:Y:S01]  /*1ae0*/  SYNCS.PHASECHK.TRANS64.TRYWAIT P0, [UR8+0x20], R0 ;  /* 0x00002000ff0075a7 */ /* 0x0007220008001108 */
[----:B------:R-:W-:Y:S01]  /*1af0*/  ULEA UR8, UR4, UR7, 0xc ;  /* 0x0000000704087291 */ /* 0x000fe2000f8e60ff */
[----:B------:R-:W-:Y:S01]  /*1b00*/  UMOV UR13, 0x30000 ;  /* 0x00030000000d7882 */ /* 0x000fe20000000000 */
[----:B------:R-:W-:-:S02]  /*1b10*/  UMOV UR18, 0x0 ;  /* 0x0000000000127882 */ /* 0x000fc40000000000 */
[----:B------:R-:W-:Y:S01]  /*1b20*/  UIADD3 UR8, UPT, UPT, UR8, 0xc400, URZ ;  /* 0x0000c40008087890 */ /* 0x000fe2000fffe0ff */
[----:B------:R-:W-:Y:S01]  /*1b30*/  UMOV UR19, 0x10000000 ;  /* 0x1000000000137882 */ /* 0x000fe20000000000 */
[----:B------:R-:W-:Y:S01]  /*1b40*/  UMOV UR12, UR36 ;  /* 0x00000024000c7c82 */ /* 0x000fe20008000000 */
[----:B------:R-:W-:Y:S01]  /*1b50*/  UMOV UR9, UR33 ;  /* 0x0000002100097c82 */ /* 0x000fe20008000000 */
[----:B------:R-:W-:Y:S01]  /*1b60*/  UMOV UR10, UR34 ;  /* 0x00000022000a7c82 */ /* 0x000fe20008000000 */
[----:B------:R1:W-:Y:S01]  /*1b70*/  UTMALDG.3D.MULTICAST [UR32], [UR16], UR13, desc[UR18] ;  /* 0x00001220100073b4 */ /* 0x0003e2000801180d */
[----:B------:R-:W-:Y:S01]  /*1b80*/  UIADD3 UR6, UPT, UPT, UR6, 0x1, URZ ;  /* 0x0000000106067890 */ /* 0x000fe2000fffe0ff */
[----:B------:R-:W-:-:S03]  /*1b90*/  UMOV UR4, UR5 ;  /* 0x0000000500047c82 */ /* 0x000fc60008000000 */
[----:B------:R-:W-:Y:S01]  /*1ba0*/  UISETP.NE.AND UP0, UPT, UR6, UR21, UPT ;  /* 0x000000150600728c */ /* 0x000fe2000bf05270 */
[----:B------:R3:W-:Y:S01]  /*1bb0*/  UTMALDG.3D [UR8], [UR14], desc[UR18] ;  /* 0x000012080e0075b4 */ /* 0x0007e20008011000 */
[----:B-1----:R-:W-:-:S07]  /*1bc0*/  UMOV UR13, UR21 ;  /* 0x00000015000d7c82 */ /* 0x002fce0008000000 */
[----:B---3--:R-:W-:Y:S05]  /*1bd0*/  BRA.U UP0, `(.L_x_31) ;  /* 0xfffffffd004c7547 */ /* 0x008fea000b83ffff */
.L_x_25:
[----:B------:R-:W-:Y:S01]  /*1be0*/  ULEA UR4, UR5, UR7, 0x3 ;  /* 0x0000000705047291 */ /* 0x000fe2000f8e18ff */
[----:B-1----:R-:W-:Y:S01]  /*1bf0*/  SHF.L.U32 R0, R12, 0x1f, RZ ;  /* 0x0000001f0c007819 */ /* 0x002fe200000006ff */
[----:B------:R-:W-:Y:S01]  /*1c00*/  @!P1 SYNCS.ARRIVE.TRANS64.A1T0 RZ, [UR7+0x58], RZ ;  /* 0x000058ffffff99a7 */ /* 0x000fe20008100007 */
[----:B------:R-:W-:-:S06]  /*1c10*/  UISETP.GT.AND UP0, UPT, UR43, UR42, UPT ;  /* 0x0000002a2b00728c */ /* 0x000fcc000bf04270 */
[----:B--2-4-:R1:W2:Y:S03]  /*1c20*/  SYNCS.PHASECHK.TRANS64.TRYWAIT P0, [UR4+0x20], R0 ;  /* 0x00002000ff0075a7 */ /* 0x0142a60008001104 */
[----:B------:R-:W-:Y:S05]  /*1c30*/  BRA.U !UP0, `(.L_x_32) ;  /* 0x0000000108bc7547 */ /* 0x000fea000b800000 */
[----:B------:R-:W-:Y:S01]  /*1c40*/  UIADD3 UR25, UPT, UPT, UR44, UR13, URZ ;  /* 0x0000000d2c197290 */ /* 0x000fe2000fffe0ff */
[----:B------:R-:W-:-:S11]  /*1c50*/  UMOV UR4, UR5 ;  /* 0x0000000500047c82 */ /* 0x000fd60008000000 */
.L_x_38:
[----:B------:R-:W-:Y:S01]  /*1c60*/  ULEA UR17, UR4, UR7, 0x3 ;  /* 0x0000000704117291 */ /* 0x000fe2000f8e18ff */
[----:B--2---:R-:W-:Y:S01]  /*1c70*/  @!P3 MOV R2, 0x3000 ;  /* 0x000030000002b802 */ /* 0x004fe20000000f00 */
[----:B--2-4-:R-:W-:Y:S10]  /*1c80*/  @P0 BRA `(.L_x_33) ;  /* 0x00000000000c0947 */ /* 0x014ff40003800000 */
[----:B------:R-:W-:-:S04]  /*1c90*/  SHF.L.U32 R3, R12, 0x1f, RZ ;  /* 0x0000001f0c037819 */ /* 0x000fc800000006ff */
[----:B------:R-:W2:Y:S02]  /*1ca0*/  SYNCS.PHASECHK.TRANS64.TRYWAIT P0, [UR17+0x20], R3 ;  /* 0x00002003ff0075a7 */ /* 0x000ea40008001111 */
[----:B--2---:R-:W-:Y:S05]  /*1cb0*/  @!P0 BRA `(.L_x_34) ;  /* 0x0000005000948947 */ /* 0x004fea0003800000 */
.L_x_33:
[----:B------:R2:W-:Y:S01]  /*1cc0*/  @!P3 SYNCS.ARRIVE.TRANS64 RZ, [UR17], R2 ;  /* 0x00000002ffffb9a7 */ /* 0x0005e20008000011 */
[----:B------:R-:W-:-:S04]  /*1cd0*/  ULOP3.LUT UR5, UR24, 0x2, URZ, 0xfc, !UPT ;  /* 0x0000000218057892 */ /* 0x000fc8000f8efcff */
[----:B------:R-:W-:-:S09]  /*1ce0*/  UISETP.NE.AND UP0, UPT, UR5, 0x2, UPT ;  /* 0x000000020500788c */ /* 0x000fd2000bf05270 */
[----:B------:R-:W-:Y:S05]  /*1cf0*/  BRA.U UP0, `(.L_x_35) ;  /* 0x0000000100047547 */ /* 0x000fea000b800000 */
[----:B------:R-:W-:Y:S05]  /*1d00*/  BPT.TRAP 0x1 ;  /* 0x000000040000795c */ /* 0x000fea0000300000 */
.L_x_35:
[----:B------:R-:W-:Y:S04]  /*1d10*/  BSSY.RECONVERGENT B0, `(.L_x_36) ;  /* 0x0000003000007945 */ /* 0x000fe80003800200 */
[----:B------:R-:W-:Y:S05]  /*1d20*/  @P2 BRA `(.L_x_37) ;  /* 0x0000000000042947 */ /* 0x000fea0003800000 */
[----:B------:R-:W-:Y:S05]  /*1d30*/  BPT.TRAP 0x1 ;  /* 0x000000040000795c */ /* 0x000fea0000300000 */
.L_x_37:
[----:B------:R-:W-:Y:S05]  /*1d40*/  BSYNC.RECONVERGENT B0 ;  /* 0x0000000000007941 */ /* 0x000fea0003800200 */
.L_x_36:
[----:B------:R-:W-:Y:S02]  /*1d50*/  UIADD3 UR5, UPT, UPT, UR4, 0x1, URZ ;  /* 0x0000000104057890 */ /* 0x000fe4000fffe0ff */
[----:B------:R-:W-:Y:S02]  /*1d60*/  UIADD3 UR14, UP1, UPT, UR26, 0x80, URZ ;  /* 0x000000801a0e7890 */ /* 0x000fe4000ff3e0ff */
[----:B------:R-:W-:Y:S02]  /*1d70*/  UISETP.NE.AND UP0, UPT, UR5, 0x4, UPT ;  /* 0x000000040500788c */ /* 0x000fe4000bf05270 */
[----:B------:R-:W-:Y:S02]  /*1d80*/  USHF.L.U32 UR18, UR13, 0x6, URZ ;  /* 0x000000060d127899 */ /* 0x000fe400080006ff */
[----:B------:R-:W-:Y:S02]  /*1d90*/  USEL UR8, URZ, 0x1, UP0 ;  /* 0x00000001ff087887 */ /* 0x000fe40008000000 */
[----:B------:R-:W-:-:S02]  /*1da0*/  USEL UR5, UR5, URZ, UP0 ;  /* 0x000000ff05057287 */ /* 0x000fc40008000000 */
[----:B------:R-:W-:Y:S02]  /*1db0*/  UIADD3 UR22, UP0, UPT, UR26, 0x180, URZ ;  /* 0x000001801a167890 */ /* 0x000fe4000ff1e0ff */
[----:B------:R-:W-:Y:S01]  /*1dc0*/  LOP3.LUT R12, R12, UR8, RZ, 0x3c, !PT ;  /* 0x000000080c0c7c12 */ /* 0x000fe2000f8e3cff */
[----:B------:R-:W-:Y:S02]  /*1dd0*/  ULEA UR6, UR5, UR7, 0x3 ;  /* 0x0000000705067291 */ /* 0x000fe4000f8e18ff */
[----:B------:R-:W-:Y:S01]  /*1de0*/  ULEA UR8, UR4, UR7, 0xc ;  /* 0x0000000704087291 */ /* 0x000fe2000f8e60ff */
[----:B-1----:R-:W-:Y:S01]  /*1df0*/  SHF.L.U32 R0, R12, 0x1f, RZ ;  /* 0x0000001f0c007819 */ /* 0x002fe200000006ff */
[----:B------:R-:W-:Y:S02]  /*1e00*/  ULEA UR16, UR4, UR29, 0xd ;  /* 0x0000001d04107291 */ /* 0x000fe4000f8e68ff */
[----:B------:R-:W-:Y:S02]  /*1e10*/  UIADD3.X UR15, UPT, UPT, URZ, UR27, URZ, UP1, !UPT ;  /* 0x0000001bff0f7290 */ /* 0x000fe40008ffe4ff */
[----:B------:R-:W-:Y:S01]  /*1e20*/  UIADD3 UR8, UPT, UPT, UR8, 0xc400, URZ ;  /* 0x0000c40008087890 */ /* 0x000fe2000fffe0ff */
[----:B------:R3:W4:Y:S01]  /*1e30*/  SYNCS.PHASECHK.TRANS64.TRYWAIT P0, [UR6+0x20], R0 ;  /* 0x00002000ff0075a7 */ /* 0x0007220008001106 */
[----:B------:R-:W-:Y:S01]  /*1e40*/  UIADD3.X UR23, UPT, UPT, URZ, UR27, URZ, UP0, !UPT ;  /* 0x0000001bff177290 */ /* 0x000fe200087fe4ff */
[----:B------:R-:W-:Y:S01]  /*1e50*/  UMOV UR6, 0x30000 ;  /* 0x0003000000067882 */ /* 0x000fe20000000000 */
[----:B------:R-:W-:Y:S01]  /*1e60*/  UMOV UR30, 0x0 ;  /* 0x00000000001e7882 */ /* 0x000fe20000000000 */
[----:B------:R-:W-:Y:S01]  /*1e70*/  UMOV UR31, 0x10000000 ;  /* 0x10000000001f7882 */ /* 0x000fe20000000000 */
[----:B------:R-:W-:Y:S01]  /*1e80*/  UMOV UR19, UR35 ;  /* 0x0000002300137c82 */ /* 0x000fe20008000000 */
[----:B------:R-:W-:Y:S01]  /*1e90*/  UMOV UR20, UR36 ;  /* 0x0000002400147c82 */ /* 0x000fe20008000000 */
[----:B------:R-:W-:Y:S01]  /*1ea0*/  UMOV UR12, UR36 ;  /* 0x00000024000c7c82 */ /* 0x000fe20008000000 */
[----:B------:R-:W-:Y:S01]  /*1eb0*/  UMOV UR9, UR17 ;  /* 0x0000001100097c82 */ /* 0x000fe20008000000 */
[----:B------:R-:W-:Y:S01]  /*1ec0*/  UMOV UR10, UR18 ;  /* 0x00000012000a7c82 */ /* 0x000fe20008000000 */
[----:B------:R3:W-:Y:S01]  /*1ed0*/  UTMALDG.3D.MULTICAST [UR16], [UR14], UR6, desc[UR30] ;  /* 0x00001e100e0073b4 */ /* 0x0007e20008011806 */
[----:B------:R-:W-:Y:S01]  /*1ee0*/  UIADD3 UR13, UPT, UPT, UR13, 0x1, URZ ;  /* 0x000000010d0d7890 */ /* 0x000fe2000fffe0ff */
[----:B------:R-:W-:-:S03]  /*1ef0*/  UMOV UR4, UR5 ;  /* 0x0000000500047c82 */ /* 0x000fc60008000000 */
[----:B------:R-:W-:Y:S01]  /*1f00*/  UISETP.NE.AND UP0, UPT, UR13, UR25, UPT ;  /* 0x000000190d00728c */ /* 0x000fe2000bf05270 */
[----:B------:R3:W-:Y:S08]  /*1f10*/  UTMALDG.3D [UR8], [UR22], desc[UR30] ;  /* 0x00001e08160075b4 */ /* 0x0007f00008011000 */
[----:B---3--:R-:W-:Y:S05]  /*1f20*/  BRA.U UP0, `(.L_x_38) ;  /* 0xfffffffd004c7547 */ /* 0x008fea000b83ffff */
.L_x_32:
[C---:B------:R-:W-:Y:S01]  /*1f30*/  LEA R3, R11.reuse, UR7, 0x3 ;  /* 0x000000070b037c11 */ /* 0x040fe2000f8e18ff */
[----:B------:R-:W-:Y:S01]  /*1f40*/  NOP ;  /* 0x0000000000007918 */ /* 0x000fe20000000000 */
[----:B-1----:R-:W-:Y:S02]  /*1f50*/  SHF.L.U32 R0, R10, 0x1f, RZ ;  /* 0x0000001f0a007819 */ /* 0x002fe400000006ff */
[----:B------:R-:W-:Y:S02]  /*1f60*/  LEA R4, R11, UR7, 0x4 ;  /* 0x000000070b047c11 */ /* 0x000fe4000f8e20ff */
[----:B--2-4-:R-:W1:Y:S02]  /*1f70*/  SYNCS.PHASECHK.TRANS64.TRYWAIT P0, [R3+URZ+0x60], R0 ;  /* 0x00006000030075a7 */ /* 0x014e6400080011ff */
[----:B-1----:R-:W-:Y:S05]  /*1f80*/  @!P0 BRA `(.L_x_39) ;  /* 0x0000004c00f88947 */ /* 0x002fea0003800000 */
.L_x_105:
[----:B------:R-:W2:Y:S01]  /*1f90*/  LDS.128 R4, [R4+0xf0] ;  /* 0x0000f00004047984 */ /* 0x000ea20000000c00 */
[----:B------:R-:W-:Y:S01]  /*1fa0*/  UISETP.GE.AND UP0, UPT, UR40, 0x1, UPT ;  /* 0x000000012800788c */ /* 0x000fe2000bf06270 */
[----:B------:R-:W-:Y:S01]  /*1fb0*/  @!PT LDS RZ, [RZ] ;  /* 0x00000000fffff984 */ /* 0x000fe20000000800 */
[----:B------:R-:W-:Y:S01]  /*1fc0*/  @!PT LDS RZ, [RZ] ;  /* 0x00000000fffff984 */ /* 0x000fe20000000800 */
[----:B------:R-:W-:Y:S01]  /*1fd0*/  @!PT LDS RZ, [RZ] ;  /* 0x00000000fffff984 */ /* 0x000fe20000000800 */
[----:B------:R-:W-:Y:S01]  /*1fe0*/  @!PT LDS RZ, [RZ] ;  /* 0x00000000fffff984 */ /* 0x000fe20000000800 */
[----:B------:R3:W-:Y:S06]  /*1ff0*/  MEMBAR.ALL.CTA ;  /* 0x0000000000007992 */ /* 0x0007ec0000008000 */
[----:B---3--:R-:W3:Y:S01]  /*2000*/  FENCE.VIEW.ASYNC.S ;  /* 0x00000000000073c6 */ /* 0x008ee20000000000 */
[----:B--2---:R-:W-:-:S13]  /*2010*/  LOP3.LUT P0, RZ, R6, 0x1, RZ, 0xc0, !PT ;  /* 0x0000000106ff7812 */ /* 0x004fda000780c0ff */
[----:B---3--:R-:W-:Y:S01]  /*2020*/  VOTEU.ANY UP1, P0 ;  /* 0x0000000000ff7886 */ /* 0x008fe20000020100 */
[----:B------:R-:W-:-:S13]  /*2030*/  PLOP3.LUT P0, PT, PT, PT, UP1, 0x80, 0x8 ;  /* 0x000000000008781c */ /* 0x000fda0003f0f018 */
[----:B-1----:R-:W-:Y:S02]  /*2040*/  @P0 LOP3.LUT R0, R5, 0xffff, RZ, 0xc0, !PT ;  /* 0x0000ffff05000812 */ /* 0x002fe400078ec0ff */
[----:B------:R-:W-:Y:S02]  /*2050*/  @P0 MOV R2, R4 ;  /* 0x0000000400020202 */ /* 0x000fe40000000f00 */
[----:B------:R-:W-:Y:S01]  /*2060*/  @P0 R2UR UR6, R0 ;  /* 0x00000000000602ca */ /* 0x000fe200000e0000 */
[----:B------:R-:W-:Y:S01]  /*2070*/  VIADD R0, R3, 0x70 ;  /* 0x0000007003007836 */ /* 0x000fe20000000000 */
[----:B------:R-:W-:Y:S02]  /*2080*/  @P0 SHF.R.U32.HI R4, RZ, 0x10, R5 ;  /* 0x00000010ff040819 */ /* 0x000fe40000011605 */
[----:B------:R-:W-:Y:S02]  /*2090*/  @P0 R2UR UR8, R2 ;  /* 0x00000000020802ca */ /* 0x000fe400000e0000 */
[----:B------:R-:W-:-:S02]  /*20a0*/  PRMT R0, RZ, 0x654, R0 ;  /* 0x00000654ff007816 */ /* 0x000fc40000000000 */
[----:B------:R-:W-:Y:S02]  /*20b0*/  @P0 R2UR UR4, R4 ;  /* 0x00000000040402ca */ /* 0x000fe400000e0000 */
[----:B------:R1:W-:Y:S03]  /*20c0*/  SYNCS.ARRIVE.TRANS64.RED.A1T0 RZ, [R0+URZ], RZ ;  /* 0x000000ff00ff79a7 */ /* 0x0003e600081004ff */
[----:B------:R-:W-:-:S04]  /*20d0*/  @UP1 UMOV UR37, UR6 ;  /* 0x0000000600251c82 */ /* 0x000fc80008000000 */
[----:B------:R-:W-:-:S04]  /*20e0*/  @UP1 UMOV UR38, UR8 ;  /* 0x0000000800261c82 */ /* 0x000fc80008000000 */
[----:B------:R-:W-:Y:S01]  /*20f0*/  @UP1 UMOV UR36, UR4 ;  /* 0x0000000400241c82 */ /* 0x000fe20008000000 */
[----:B------:R-:W-:Y:S05]  /*2100*/  BRA.U !UP0, `(.L_x_40) ;  /* 0x0000000108d47547 */ /* 0x000fea000b800000 */
[----:B------:R-:W2:Y:S01]  /*2110*/  LDCU.128 UR12, c[0x0][0xb10] ;  /* 0x00016200ff0c77ac */ /* 0x000ea20008000c00 */
[----:B------:R-:W3:Y:S01]  /*2120*/  LDCU UR25, c[0x0][0xb20] ;  /* 0x00016400ff1977ac */ /* 0x000ee20008000800 */
[----:B------:R-:W4:Y:S01]  /*2130*/  LDCU UR20, c[0x0][0xb0c] ;  /* 0x00016180ff1477ac */ /* 0x000f220008000800 */
[----:B------:R-:W1:Y:S01]  /*2140*/  LDCU.64 UR10, c[0x0][0xb28] ;  /* 0x00016500ff0a77ac */ /* 0x000e620008000a00 */
[----:B------:R-:W-:Y:S02]  /*2150*/  UISETP.NE.AND UP3, UPT, UR40, 0x1, UPT ;  /* 0x000000012800788c */ /* 0x000fe4000bf65270 */
[----:B--2---:R-:W-:Y:S02]  /*2160*/  UIMAD.WIDE.U32 UR16, UR39, UR15, URZ ;  /* 0x0000000f271072a5 */ /* 0x004fe4000f8e00ff */
[----:B------:R-:W-:Y:S02]  /*2170*/  UIMAD.WIDE.U32 UR8, UR41, UR12, URZ ;  /* 0x0000000c290872a5 */ /* 0x000fe4000f8e00ff */
[----:B------:R-:W-:-:S02]  /*2180*/  UISETP.NE.AND UP0, UPT, UR14, 0x1, UPT ;  /* 0x000000010e00788c */ /* 0x000fc4000bf05270 */
[----:B------:R-:W-:Y:S01]  /*2190*/  UIMAD.WIDE.U32 UR22, UR37, UR15, URZ ;  /* 0x0000000f251672a5 */ /* 0x000fe2000f8e00ff */
[----:B------:R-:W-:Y:S02]  /*21a0*/  UMOV UR16, UR17 ;  /* 0x0000001100107c82 */ /* 0x000fe40008000000 */
[----:B------:R-:W-:Y:S01]  /*21b0*/  UMOV UR8, UR9 ;  /* 0x0000000900087c82 */ /* 0x000fe20008000000 */
[----:B---3--:R-:W-:Y:S02]  /*21c0*/  USHF.R.U32.HI UR16, URZ, UR25, UR16 ;  /* 0x00000019ff107299 */ /* 0x008fe40008011610 */
[----:B----4-:R-:W-:Y:S02]  /*21d0*/  UISETP.NE.AND UP2, UPT, UR20, 0x1, UPT ;  /* 0x000000011400788c */ /* 0x010fe4000bf45270 */
[----:B------:R-:W-:Y:S02]  /*21e0*/  USHF.R.U32.HI UR8, URZ, UR13, UR8 ;  /* 0x0000000dff087299 */ /* 0x000fe40008011608 */
[----:B------:R-:W-:-:S02]  /*21f0*/  USEL UR6, UR39, UR16, !UP0 ;  /* 0x0000001027067287 */ /* 0x000fc4000c000000 */
[----:B------:R-:W-:Y:S02]  /*2200*/  USEL UR8, UR41, UR8, !UP2 ;  /* 0x0000000829087287 */ /* 0x000fe4000d000000 */
[----:B-1----:R-:W-:Y:S01]  /*2210*/  UIMAD.WIDE.U32 UR16, UR6, UR10, URZ ;  /* 0x0000000a061072a5 */ /* 0x002fe2000f8e00ff */
[----:B------:R-:W-:Y:S01]  /*2220*/  UMOV UR4, UR23 ;  /* 0x0000001700047c82 */ /* 0x000fe20008000000 */
[----:B------:R-:W-:Y:S02]  /*2230*/  UIMAD.WIDE.U32 UR18, UR38, UR12, URZ ;  /* 0x0000000c261272a5 */ /* 0x000fe4000f8e00ff */
[----:B------:R-:W-:-:S03]  /*2240*/  UIMAD.WIDE.U32 UR22, UR8, UR10, URZ ;  /* 0x0000000a081672a5 */ /* 0x000fc6000f8e00ff */
[----:B------:R-:W-:Y:S01]  /*2250*/  UMOV UR16, UR17 ;  /* 0x0000001100107c82 */ /* 0x000fe20008000000 */
[----:B------:R-:W-:Y:S02]  /*2260*/  USHF.R.U32.HI UR4, URZ, UR25, UR4 ;  /* 0x00000019ff047299 */ /* 0x000fe40008011604 */
[----:B------:R-:W-:Y:S01]  /*2270*/  @UP3 USHF.R.U32.HI UR6, URZ, UR11, UR16 ;  /* 0x0000000bff063299 */ /* 0x000fe20008011610 */
[----:B------:R-:W-:Y:S01]  /*2280*/  UMOV UR18, UR19 ;  /* 0x0000001300127c82 */ /* 0x000fe20008000000 */
[----:B------:R-:W-:Y:S01]  /*2290*/  UMOV UR22, UR23 ;  /* 0x0000001700167c82 */ /* 0x000fe20008000000 */
[----:B------:R-:W-:Y:S02]  /*22a0*/  USHF.R.U32.HI UR13, URZ, UR13, UR18 ;  /* 0x0000000dff0d7299 */ /* 0x000fe40008011612 */
[----:B------:R-:W-:Y:S02]  /*22b0*/  USEL UR4, UR37, UR4, !UP0 ;  /* 0x0000000425047287 */ /* 0x000fe4000c000000 */
[----:B------:R-:W-:-:S02]  /*22c0*/  @UP3 USHF.R.U32.HI UR8, URZ, UR11, UR22 ;  /* 0x0000000bff083299 */ /* 0x000fc40008011616 */
[----:B------:R-:W-:Y:S02]  /*22d0*/  UIMAD UR9, UR40, UR6, URZ ;  /* 0x00000006280972a4 */ /* 0x000fe4000f8e02ff */
[----:B------:R-:W-:Y:S02]  /*22e0*/  USEL UR6, UR38, UR13, !UP2 ;  /* 0x0000000d26067287 */ /* 0x000fe4000d000000 */
[----:B------:R-:W-:Y:S02]  /*22f0*/  UIMAD UR12, UR40, UR8, URZ ;  /* 0x00000008280c72a4 */ /* 0x000fe4000f8e02ff */
[----:B------:R-:W-:Y:S02]  /*2300*/  UISETP.GE.AND UP0, UPT, UR4, UR9, UPT ;  /* 0x000000090400728c */ /* 0x000fe4000bf06270 */
[----:B------:R-:W-:Y:S02]  /*2310*/  UIMAD.WIDE.U32 UR16, UR4, UR10, URZ ;  /* 0x0000000a041072a5 */ /* 0x000fe4000f8e00ff */
[----:B------:R-:W-:-:S02]  /*2320*/  UISETP.GE.OR UP0, UPT, UR6, UR12, UP0 ;  /* 0x0000000c0600728c */ /* 0x000fc40008706670 */
        /* <DEDUP_REMOVED lines=19> */
.L_x_40:
[----:B------:R-:W2:Y:S02]  /*2460*/  LDCU UR4, c[0x0][0xb30] ;  /* 0x00016600ff0477ac */ /* 0x000ea40008000800 */
[----:B--2---:R-:W-:-:S09]  /*2470*/  UISETP.NE.AND UP0, UPT, UR4, 0x1, UPT ;  /* 0x000000010400788c */ /* 0x004fd2000bf05270 */
[----:B------:R-:W-:Y:S05]  /*2480*/  BRA.U UP0, `(.L_x_41) ;  /* 0x0000000100447547 */ /* 0x000fea000b800000 */
[----:B------:R-:W2:Y:S01]  /*2490*/  LDCU.128 UR12, c[0x0][0xb10] ;  /* 0x00016200ff0c77ac */ /* 0x000ea20008000c00 */
[----:B------:R-:W3:Y:S01]  /*24a0*/  LDCU UR16, c[0x0][0xb0c] ;  /* 0x00016180ff1077ac */ /* 0x000ee20008000800 */
[----:B------:R-:W4:Y:S01]  /*24b0*/  LDCU UR17, c[0x0][0xb20] ;  /* 0x00016400ff1177ac */ /* 0x000f220008000800 */
[----:B--2---:R-:W-:Y:S02]  /*24c0*/  UIMAD.WIDE.U32 UR10, UR38, UR12, URZ ;  /* 0x0000000c260a72a5 */ /* 0x004fe4000f8e00ff */
[----:B------:R-:W-:Y:S02]  /*24d0*/  UIMAD.WIDE.U32 UR8, UR37, UR15, URZ ;  /* 0x0000000f250872a5 */ /* 0x000fe4000f8e00ff */
[----:B---3--:R-:W-:Y:S02]  /*24e0*/  UISETP.NE.AND UP2, UPT, UR16, 0x1, UPT ;  /* 0x000000011000788c */ /* 0x008fe4000bf45270 */
[----:B------:R-:W-:Y:S01]  /*24f0*/  UISETP.NE.AND UP0, UPT, UR14, 0x1, UPT ;  /* 0x000000010e00788c */ /* 0x000fe2000bf05270 */
[----:B------:R-:W-:-:S02]  /*2500*/  UMOV UR6, UR11 ;  /* 0x0000000b00067c82 */ /* 0x000fc40008000000 */
[----:B------:R-:W-:Y:S01]  /*2510*/  UMOV UR4, UR9 ;  /* 0x0000000900047c82 */ /* 0x000fe20008000000 */
[----:B------:R-:W-:Y:S02]  /*2520*/  USHF.R.U32.HI UR6, URZ, UR13, UR6 ;  /* 0x0000000dff067299 */ /* 0x000fe40008011606 */
[----:B----4-:R-:W-:Y:S02]  /*2530*/  USHF.R.U32.HI UR4, URZ, UR17, UR4 ;  /* 0x00000011ff047299 */ /* 0x010fe40008011604 */
[----:B------:R-:W-:Y:S02]  /*2540*/  USEL UR6, UR38, UR6, !UP2 ;  /* 0x0000000626067287 */ /* 0x000fe4000d000000 */
[----:B------:R-:W-:-:S04]  /*2550*/  USEL UR4, UR37, UR4, !UP0 ;  /* 0x0000000425047287 */ /* 0x000fc8000c000000 */
[----:B------:R-:W-:Y:S02]  /*2560*/  UIADD3 UR8, UPT, UPT, UR6, -UR4, URZ ;  /* 0x8000000406087290 */ /* 0x000fe4000fffe0ff */
[----:B------:R-:W-:Y:S02]  /*2570*/  UIADD3 UR4, UPT, UPT, -UR6, UR4, URZ ;  /* 0x0000000406047290 */ /* 0x000fe4000fffe1ff */
[----:B------:R-:W-:Y:S02]  /*2580*/  UIMAD UR37, UR8, UR14, UR37 ;  /* 0x0000000e082572a4 */ /* 0x000fe4000f8e0225 */
[----:B------:R-:W-:-:S12]  /*2590*/  UIMAD UR38, UR4, UR16, UR38 ;  /* 0x00000010042672a4 */ /* 0x000fd8000f8e0226 */
.L_x_41:
[----:B------:R-:W-:Y:S01]  /*25a0*/  VIADD R11, R11, 0x1 ;  /* 0x000000010b0b7836 */ /* 0x000fe20000000000 */
[----:B------:R-:W-:Y:S01]  /*25b0*/  PLOP3.LUT P1, PT, PT, PT, PT, 0x80, 0x8 ;  /* 0x000000000008781c */ /* 0x000fe20003f2f070 */
[----:B------:R-:W-:Y:S02]  /*25c0*/  UIADD3 UR46, UPT, UPT, UR38, UR58, URZ ;  /* 0x0000003a262e7290 */ /* 0x000fe4000fffe0ff */
[----:B------:R-:W-:Y:S01]  /*25d0*/  UIADD3 UR45, UPT, UPT, UR37, UR55, URZ ;  /* 0x00000037252d7290 */ /* 0x000fe2000fffe0ff */
[----:B------:R-:W-:-:S04]  /*25e0*/  ISETP.NE.AND P0, PT, R11, 0x2, PT ;  /* 0x000000020b00780c */ /* 0x000fc80003f05270 */
[----:B-1----:R-:W-:Y:S02]  /*25f0*/  SEL R0, RZ, 0x1, P0 ;  /* 0x00000001ff007807 */ /* 0x002fe40000000000 */
[----:B------:R-:W-:Y:S02]  /*2600*/  SEL R11, R11, RZ, P0 ;  /* 0x000000ff0b0b7207 */ /* 0x000fe40000000000 */
[----:B------:R-:W-:Y:S01]  /*2610*/  LOP3.LUT R10, R10, R0, RZ, 0x3c, !PT ;  /* 0x000000000a0a7212 */ /* 0x000fe200078e3cff */
[----:B------:R-:W-:Y:S06]  /*2620*/  BRA.U UP1, `(.L_x_42) ;  /* 0xfffffff101607547 */ /* 0x000fec000b83ffff */
[----:B------:R-:W-:Y:S01]  /*2630*/  UIADD3 UR7, UPT, UPT, UR7, 0x20, URZ ;  /* 0x0000002007077890 */ /* 0x000fe2000fffe0ff */
[----:B------:R-:W-:-:S03]  /*2640*/  SHF.L.U32 R2, R12, 0x1f, RZ ;  /* 0x0000001f0c027819 */ /* 0x000fc600000006ff */
[----:B------:R-:W-:-:S09]  /*2650*/  ULEA UR4, UR5, UR7, 0x3 ;  /* 0x0000000705047291 */ /* 0x000fd2000f8e18ff */
[----:B------:R-:W1:Y:S02]  /*2660*/  SYNCS.PHASECHK.TRANS64.TRYWAIT P0, [UR4], R2 ;  /* 0x00000002ff0075a7 */ /* 0x000e640008001104 */
[----:B-1----:R-:W-:Y:S05]  /*2670*/  @!P0 BRA `(.L_x_43) ;  /* 0x0000004800508947 */ /* 0x002fea0003800000 */
.L_x_107:
[----:B------:R-:W-:-:S04]  /*2680*/  UIADD3 UR4, UPT, UPT, UR5, 0x1, URZ ;  /* 0x0000000105047890 */ /* 0x000fc8000fffe0ff */
[----:B------:R-:W-:-:S04]  /*2690*/  UISETP.NE.AND UP0, UPT, UR4, 0x4, UPT ;  /* 0x000000040400788c */ /* 0x000fc8000bf05270 */
[----:B------:R-:W-:Y:S02]  /*26a0*/  USEL UR6, URZ, 0x1, UP0 ;  /* 0x00000001ff067887 */ /* 0x000fe40008000000 */
[----:B------:R-:W-:-:S04]  /*26b0*/  USEL UR4, UR4, URZ, UP0 ;  /* 0x000000ff04047287 */ /* 0x000fc80008000000 */
[----:B------:R-:W-:Y:S01]  /*26c0*/  ULEA UR5, UR4, UR7, 0x3 ;  /* 0x0000000704057291 */ /* 0x000fe2000f8e18ff */
[----:B-1----:R-:W-:-:S04]  /*26d0*/  LOP3.LUT R2, R12, UR6, RZ, 0x3c, !PT ;  /* 0x000000060c027c12 */ /* 0x002fc8000f8e3cff */
[----:B------:R-:W-:-:S04]  /*26e0*/  SHF.L.U32 R3, R2, 0x1f, RZ ;  /* 0x0000001f02037819 */ /* 0x000fc800000006ff */
[----:B------:R-:W1:Y:S02]  /*26f0*/  SYNCS.PHASECHK.TRANS64.TRYWAIT P0, [UR5], R3 ;  /* 0x00000003ff0075a7 */ /* 0x000e640008001105 */
[----:B-1----:R-:W-:Y:S05]  /*2700*/  @!P0 BRA `(.L_x_44) ;  /* 0x0000004800448947 */ /* 0x002fea0003800000 */
.L_x_109:
[----:B------:R-:W-:-:S04]  /*2710*/  UIADD3 UR4, UPT, UPT, UR4, 0x1, URZ ;  /* 0x0000000104047890 */ /* 0x000fc8000fffe0ff */
[----:B------:R-:W-:-:S04]  /*2720*/  UISETP.NE.AND UP0, UPT, UR4, 0x4, UPT ;  /* 0x000000040400788c */ /* 0x000fc8000bf05270 */
[----:B------:R-:W-:Y:S02]  /*2730*/  USEL UR6, URZ, 0x1, UP0 ;  /* 0x00000001ff067887 */ /* 0x000fe40008000000 */
[----:B------:R-:W-:-:S04]  /*2740*/  USEL UR4, UR4, URZ, UP0 ;  /* 0x000000ff04047287 */ /* 0x000fc80008000000 */
[----:B------:R-:W-:Y:S01]  /*2750*/  ULEA UR5, UR4, UR7, 0x3 ;  /* 0x0000000704057291 */ /* 0x000fe2000f8e18ff */
[----:B------:R-:W-:-:S04]  /*2760*/  LOP3.LUT R2, R2, UR6, RZ, 0x3c, !PT ;  /* 0x0000000602027c12 */ /* 0x000fc8000f8e3cff */
[----:B-1----:R-:W-:-:S04]  /*2770*/  SHF.L.U32 R3, R2, 0x1f, RZ ;  /* 0x0000001f02037819 */ /* 0x002fc800000006ff */
[----:B------:R-:W1:Y:S02]  /*2780*/  SYNCS.PHASECHK.TRANS64.TRYWAIT P0, [UR5], R3 ;  /* 0x00000003ff0075a7 */ /* 0x000e640008001105 */
[----:B-1----:R-:W-:Y:S05]  /*2790*/  @!P0 BRA `(.L_x_45) ;  /* 0x0000004800388947 */ /* 0x002fea0003800000 */
.L_x_111:
[----:B------:R-:W-:-:S04]  /*27a0*/  UIADD3 UR4, UPT, UPT, UR4, 0x1, URZ ;  /* 0x0000000104047890 */ /* 0x000fc8000fffe0ff */
[----:B------:R-:W-:-:S04]  /*27b0*/  UISETP.NE.AND UP0, UPT, UR4, 0x4, UPT ;  /* 0x000000040400788c */ /* 0x000fc8000bf05270 */
[----:B------:R-:W-:Y:S02]  /*27c0*/  USEL UR5, URZ, 0x1, UP0 ;  /* 0x00000001ff057887 */ /* 0x000fe40008000000 */
[----:B------:R-:W-:-:S04]  /*27d0*/  USEL UR4, UR4, URZ, UP0 ;  /* 0x000000ff04047287 */ /* 0x000fc80008000000 */
[----:B------:R-:W-:Y:S01]  /*27e0*/  ULEA UR4, UR4, UR7, 0x3 ;  /* 0x0000000704047291 */ /* 0x000fe2000f8e18ff */
[----:B------:R-:W-:-:S04]  /*27f0*/  LOP3.LUT R2, R2, UR5, RZ, 0x3c, !PT ;  /* 0x0000000502027c12 */ /* 0x000fc8000f8e3cff */
[----:B------:R-:W-:Y:S01]  /*2800*/  SHF.L.U32 R2, R2, 0x1f, RZ ;  /* 0x0000001f02027819 */ /* 0x000fe200000006ff */
[----:B-1----:R-:W-:-:S07]  /*2810*/  IMAD.U32 R0, RZ, RZ, UR4 ;  /* 0x00000004ff007e24 */ /* 0x002fce000f8e00ff */
.L_x_46:
[----:B-1----:R1:W2:Y:S02]  /*2820*/  SYNCS.PHASECHK.TRANS64.TRYWAIT P0, [R0+URZ], R2 ;  /* 0x00000002000075a7 */ /* 0x0022a400080011ff */
[----:B--2---:R-:W-:Y:S05]  /*2830*/  @!P0 NANOSLEEP.SYNCS 0x989680 ;  /* 0x009896800000895d */ /* 0x004fea0003900000 */
[----:B------:R-:W2:Y:S02]  /*2840*/  @!P0 SYNCS.PHASECHK.TRANS64 P0, [R0+URZ], R2 ;  /* 0x00000002000085a7 */ /* 0x000ea400080010ff */
[----:B--2---:R-:W-:Y:S05]  /*2850*/  @P0 EXIT ;  /* 0x000000000000094d */ /* 0x004fea0003800000 */
[----:B------:R-:W-:Y:S05]  /*2860*/  BRA `(.L_x_46) ;  /* 0xfffffffc00ec7947 */ /* 0x000fea000383ffff */
.L_x_22:
[----:B------:R-:W-:-:S04]  /*2870*/  UISETP.NE.AND UP0, UPT, UR61, URZ, UPT ;  /* 0x000000ff3d00728c */ /* 0x000fc8000bf05270 */
[----:B------:R-:W-:-:S09]  /*2880*/  UISETP.NE.OR UP0, UPT, UR22, 0x1, UP0 ;  /* 0x000000011600788c */ /* 0x000fd20008705670 */
[----:B------:R-:W-:Y:S05]  /*2890*/  BRA.U UP0, `(.L_x_47) ;  /* 0x0000000500487547 */ /* 0x000fea000b800000 */
[----:B------:R-:W-:Y:S01]  /*28a0*/  ISETP.GE.U32.AND P2, PT, R0, 0x2, PT ;  /* 0x000000020000780c */ /* 0x000fe20003f46070 */
[----:B------:R-:W-:Y:S01]  /*28b0*/  IMAD.MOV.U32 R12, RZ, RZ, 0x1 ;  /* 0x00000001ff0c7424 */ /* 0x000fe200078e00ff */
[----:B------:R-:W-:Y:S02]  /*28c0*/  CS2R R10, SRZ ;  /* 0x00000000000a7805 */ /* 0x000fe4000001ff00 */
[----:B------:R-:W-:Y:S01]  /*28d0*/  CS2R R8, SRZ ;  /* 0x0000000000087805 */ /* 0x000fe2000001ff00 */
[----:B------:R-:W-:Y:S01]  /*28e0*/  UMOV UR4, 0x400 ;  /* 0x0000040000047882 */ /* 0x000fe20000000000 */
[----:B------:R-:W-:Y:S01]  /*28f0*/  UMOV UR5, URZ ;  /* 0x000000ff00057c82 */ /* 0x000fe20008000000 */
[----:B------:R-:W-:-:S12]  /*2900*/  ULEA UR6, UR61, UR4, 0x18 ;  /* 0x000000043d067291 */ /* 0x000fd8000f8ec0ff */
.L_x_51:
[----:B------:R-:W-:Y:S02]  /*2910*/  LEA R2, R8, UR6, 0x3 ;  /* 0x0000000608027c11 */ /* 0x000fe4000f8e18ff */
[----:B------:R-:W-:-:S03]  /*2920*/  SHF.L.U32 R4, R9, 0x1f, RZ ;  /* 0x0000001f09047819 */ /* 0x000fc600000006ff */
[----:B------:R-:W-:Y:S01]  /*2930*/  VIADD R5, R2, 0xd0 ;  /* 0x000000d002057836 */ /* 0x000fe20000000000 */
[----:B------:R-:W1:Y:S02]  /*2940*/  SYNCS.PHASECHK.TRANS64.TRYWAIT P0, [R2+URZ+0xc0], R4 ;  /* 0x0000c004020075a7 */ /* 0x000e6400080011ff */
[----:B-1----:R-:W-:Y:S05]  /*2950*/  @!P0 BRA `(.L_x_48) ;  /* 0x0000004400e08947 */ /* 0x002fea0003800000 */
.L_x_112:
[----:B------:R-:W-:Y:S01]  /*2960*/  ULEA UR4, UR5, UR6, 0x3 ;  /* 0x0000000605047291 */ /* 0x000fe2000f8e18ff */
[----:B-1----:R-:W-:Y:S01]  /*2970*/  PRMT R2, RZ, 0x654, R5 ;  /* 0x00000654ff027816 */ /* 0x002fe20000000005 */
[----:B------:R-:W-:Y:S01]  /*2980*/  @!P2 IMAD.MOV.U32 R4, RZ, RZ, 0x10 ;  /* 0x00000010ff04a424 */ /* 0x000fe200078e00ff */
[----:B------:R-:W-:Y:S01]  /*2990*/  SHF.L.U32 R5, R12, 0x1f, RZ ;  /* 0x0000001f0c057819 */ /* 0x000fe200000006ff */
[----:B------:R-:W-:Y:S01]  /*29a0*/  UIADD3 UR7, UPT, UPT, UR4, 0x60, URZ ;  /* 0x0000006004077890 */ /* 0x000fe2000fffe0ff */
[----:B------:R1:W-:Y:S05]  /*29b0*/  SYNCS.ARRIVE.TRANS64.RED.A1T0 RZ, [R2+URZ], RZ ;  /* 0x000000ff02ff79a7 */ /* 0x0003ea00081004ff */
[----:B------:R-:W-:Y:S01]  /*29c0*/  IMAD.U32 R6, RZ, RZ, UR7 ;  /* 0x00000007ff067e24 */ /* 0x000fe2000f8e00ff */
[----:B------:R-:W2:Y:S04]  /*29d0*/  SYNCS.PHASECHK.TRANS64.TRYWAIT P0, [UR4+0x70], R5 ;  /* 0x00007005ff0075a7 */ /* 0x000ea80008001104 */
[----:B------:R-:W-:Y:S01]  /*29e0*/  PRMT R6, R0, 0x654, R6 ;  /* 0x0000065400067816 */ /* 0x000fe20000000006 */
[----:B-12---:R-:W-:Y:S06]  /*29f0*/  @!P0 BRA `(.L_x_49) ;  /* 0x0000004400cc8947 */ /* 0x006fec0003800000 */
.L_x_114:
[----:B------:R-:W-:Y:S01]  /*2a00*/  ULEA UR8, UR5, UR6, 0x4 ;  /* 0x0000000605087291 */ /* 0x000fe2000f8e20ff */
[----:B------:R-:W-:Y:S01]  /*2a10*/  SEL R3, R6, R3, !P2 ;  /* 0x0000000306037207 */ /* 0x000fe20005000000 */
[----:B------:R-:W-:Y:S01]  /*2a20*/  UIADD3 UR9, UPT, UPT, UR4, 0x60, URZ ;  /* 0x0000006004097890 */ /* 0x000fe2000fffe0ff */
[----:B-1----:R-:W-:Y:S01]  /*2a30*/  LEA R2, R11, UR6, 0x3 ;  /* 0x000000060b027c11 */ /* 0x002fe2000f8e18ff */
[----:B------:R-:W-:Y:S01]  /*2a40*/  UIADD3 UR8, UPT, UPT, UR8, 0xf0, URZ ;  /* 0x000000f008087890 */ /* 0x000fe2000fffe0ff */
[----:B------:R1:W-:Y:S01]  /*2a50*/  @!P2 SYNCS.ARRIVE.TRANS64.RED RZ, [R3+URZ], R4 ;  /* 0x0000000403ffa9a7 */ /* 0x0003e200080004ff */
[----:B------:R-:W-:Y:S01]  /*2a60*/  UIADD3 UR4, UPT, UPT, UR5, 0x1, URZ ;  /* 0x0000000105047890 */ /* 0x000fe2000fffe0ff */
[----:B------:R-:W-:-:S03]  /*2a70*/  VIADD R8, R8, 0x1 ;  /* 0x0000000108087836 */ /* 0x000fc60000000000 */
[----:B------:R-:W-:Y:S02]  /*2a80*/  UISETP.NE.AND UP0, UPT, UR4, 0x2, UPT ;  /* 0x000000020400788c */ /* 0x000fe4000bf05270 */
[----:B------:R-:W-:Y:S01]  /*2a90*/  ISETP.NE.AND P0, PT, R8, 0x2, PT ;  /* 0x000000020800780c */ /* 0x000fe20003f05270 */
[----:B------:R-:W-:Y:S06]  /*2aa0*/  UGETNEXTWORKID.BROADCAST [UR8], [UR9] ;  /* 0x00000000080073ca */ /* 0x000fec0008000100 */
[----:B------:R-:W-:Y:S02]  /*2ab0*/  USEL UR7, URZ, 0x1, UP0 ;  /* 0x00000001ff077887 */ /* 0x000fe40008000000 */
[----:B------:R-:W-:-:S04]  /*2ac0*/  USEL UR5, UR4, URZ, UP0 ;  /* 0x000000ff04057287 */ /* 0x000fc80008000000 */
[----:B------:R-:W-:Y:S02]  /*2ad0*/  LOP3.LUT R12, R12, UR7, RZ, 0x3c, !PT ;  /* 0x000000070c0c7c12 */ /* 0x000fe4000f8e3cff */
[----:B-1----:R-:W-:-:S04]  /*2ae0*/  SHF.L.U32 R4, R10, 0x1f, RZ ;  /* 0x0000001f0a047819 */ /* 0x002fc800000006ff */
[----:B------:R-:W1:Y:S02]  /*2af0*/  SYNCS.PHASECHK.TRANS64.TRYWAIT P1, [R2+URZ+0x60], R4 ;  /* 0x00006004020075a7 */ /* 0x000e6400080211ff */
[----:B-1----:R-:W-:Y:S05]  /*2b00*/  @!P1 BRA `(.L_x_50) ;  /* 0x0000004400a09947 */ /* 0x002fea0003800000 */
.L_x_115:
[C---:B-1----:R-:W-:Y:S01]  /*2b10*/  LEA R4, R11.reuse, UR6, 0x4 ;  /* 0x000000060b047c11 */ /* 0x042fe2000f8e20ff */
[----:B------:R-:W-:Y:S01]  /*2b20*/  VIADD R2, R2, 0x70 ;  /* 0x0000007002027836 */ /* 0x000fe20000000000 */
[----:B------:R-:W-:Y:S01]  /*2b30*/  SEL R8, R8, RZ, P0 ;  /* 0x000000ff08087207 */ /* 0x000fe20000000000 */
[----:B------:R-:W-:-:S03]  /*2b40*/  VIADD R11, R11, 0x1 ;  /* 0x000000010b0b7836 */ /* 0x000fc60000000000 */
[----:B------:R-:W1:Y:S01]  /*2b50*/  LDS.128 R4, [R4+0xf0] ;  /* 0x0000f00004047984 */ /* 0x000e620000000c00 */
[----:B------:R-:W-:Y:S02]  /*2b60*/  PRMT R2, RZ, 0x654, R2 ;  /* 0x00000654ff027816 */ /* 0x000fe40000000002 */
[C---:B------:R-:W-:Y:S01]  /*2b70*/  ISETP.NE.AND P1, PT, R11.reuse, 0x2, PT ;  /* 0x000000020b00780c */ /* 0x040fe20003f25270 */
[----:B------:R-:W-:Y:S01]  /*2b80*/  @!PT LDS RZ, [RZ] ;  /* 0x00000000fffff984 */ /* 0x000fe20000000800 */
[----:B------:R-:W-:Y:S01]  /*2b90*/  @!PT LDS RZ, [RZ] ;  /* 0x00000000fffff984 */ /* 0x000fe20000000800 */
[----:B------:R-:W-:Y:S01]  /*2ba0*/  @!PT LDS RZ, [RZ] ;  /* 0x00000000fffff984 */ /* 0x000fe20000000800 */
[----:B------:R-:W-:Y:S01]  /*2bb0*/  @!PT LDS RZ, [RZ] ;  /* 0x00000000fffff984 */ /* 0x000fe20000000800 */
[----:B------:R2:W-:Y:S06]  /*2bc0*/  MEMBAR.ALL.CTA ;  /* 0x0000000000007992 */ /* 0x0005ec0000008000 */
[----:B--2---:R-:W2:Y:S01]  /*2bd0*/  FENCE.VIEW.ASYNC.S ;  /* 0x00000000000073c6 */ /* 0x004ea20000000000 */
[----:B------:R-:W-:Y:S01]  /*2be0*/  SEL R11, R11, RZ, P1 ;  /* 0x000000ff0b0b7207 */ /* 0x000fe20000800000 */
[----:B--2---:R2:W-:Y:S01]  /*2bf0*/  SYNCS.ARRIVE.TRANS64.RED.A1T0 RZ, [R2+URZ], RZ ;  /* 0x000000ff02ff79a7 */ /* 0x0045e200081004ff */
[----:B-1----:R-:W-:-:S02]  /*2c00*/  LOP3.LUT P3, RZ, R6, 0x1, RZ, 0xc0, !PT ;  /* 0x0000000106ff7812 */ /* 0x002fc4000786c0ff */
[----:B------:R-:W-:-:S04]  /*2c10*/  SEL R4, RZ, 0x1, P1 ;  /* 0x00000001ff047807 */ /* 0x000fc80000800000 */
[----:B------:R-:W-:Y:S02]  /*2c20*/  LOP3.LUT R10, R10, R4, RZ, 0x3c, !PT ;  /* 0x000000040a0a7212 */ /* 0x000fe400078e3cff */
[----:B--2---:R-:W-:-:S04]  /*2c30*/  SEL R2, RZ, 0x1, P0 ;  /* 0x00000001ff027807 */ /* 0x004fc80000000000 */
[----:B------:R-:W-:Y:S01]  /*2c40*/  LOP3.LUT R9, R9, R2, RZ, 0x3c, !PT ;  /* 0x0000000209097212 */ /* 0x000fe200078e3cff */
[----:B------:R-:W-:Y:S06]  /*2c50*/  @P3 BRA `(.L_x_51) ;  /* 0xfffffffc002c3947 */ /* 0x000fec000383ffff */
[----:B------:R-:W-:Y:S01]  /*2c60*/  ULEA UR4, UR5, UR6, 0x3 ;  /* 0x0000000605047291 */ /* 0x000fe2000f8e18ff */
[----:B------:R-:W-:-:S08]  /*2c70*/  SHF.L.U32 R2, R12, 0x1f, RZ ;  /* 0x0000001f0c027819 */ /* 0x000fd000000006ff */
[----:B------:R-:W1:Y:S02]  /*2c80*/  SYNCS.PHASECHK.TRANS64 P0, [UR4+0x70], R2 ;  /* 0x00007002ff0075a7 */ /* 0x000e640008001004 */
[----:B-1----:R-:W-:Y:S05]  /*2c90*/  @P0 BRA `(.L_x_52) ;  /* 0x0000000000080947 */ /* 0x002fea0003800000 */
[----:B------:R-:W1:Y:S02]  /*2ca0*/  SYNCS.PHASECHK.TRANS64.TRYWAIT P0, [UR4+0x70], R2 ;  /* 0x00007002ff0075a7 */ /* 0x000e640008001104 */
[----:B-1----:R-:W-:Y:S05]  /*2cb0*/  @!P0 BRA `(.L_x_53) ;  /* 0x0000004400488947 */ /* 0x002fea0003800000 */
.L_x_52:
[----:B------:R-:W-:-:S04]  /*2cc0*/  UIADD3 UR7, UPT, UPT, UR5, 0x1, URZ ;  /* 0x0000000105077890 */ /* 0x000fc8000fffe0ff */
[----:B------:R-:W-:-:S04]  /*2cd0*/  UISETP.NE.AND UP0, UPT, UR7, 0x2, UPT ;  /* 0x000000020700788c */ /* 0x000fc8000bf05270 */
[----:B------:R-:W-:Y:S02]  /*2ce0*/  USEL UR8, URZ, 0x1, UP0 ;  /* 0x00000001ff087887 */ /* 0x000fe40008000000 */
[----:B------:R-:W-:-:S04]  /*2cf0*/  USEL UR7, UR7, URZ, UP0 ;  /* 0x000000ff07077287 */ /* 0x000fc80008000000 */
[----:B------:R-:W-:Y:S01]  /*2d00*/  ULEA UR7, UR7, UR6, 0x3 ;  /* 0x0000000607077291 */ /* 0x000fe2000f8e18ff */
[----:B-1----:R-:W-:-:S04]  /*2d10*/  LOP3.LUT R2, R12, UR8, RZ, 0x3c, !PT ;  /* 0x000000080c027c12 */ /* 0x002fc8000f8e3cff */
[----:B------:R-:W-:-:S04]  /*2d20*/  SHF.L.U32 R0, R2, 0x1f, RZ ;  /* 0x0000001f02007819 */ /* 0x000fc800000006ff */
[----:B------:R-:W1:Y:S02]  /*2d30*/  SYNCS.PHASECHK.TRANS64 P0, [UR7+0x70], R0 ;  /* 0x00007000ff0075a7 */ /* 0x000e640008001007 */
[----:B-1----:R-:W-:Y:S05]  /*2d40*/  @P0 EXIT ;  /* 0x000000000000094d */ /* 0x002fea0003800000 */
[----:B------:R-:W-:Y:S02]  /*2d50*/  SHF.L.U32 R2, R2, 0x1f, RZ ;  /* 0x0000001f02027819 */ /* 0x000fe400000006ff */
[----:B------:R-:W-:-:S07]  /*2d60*/  MOV R0, UR7 ;  /* 0x0000000700007c02 */ /* 0x000fce0008000f00 */
.L_x_54:
[----:B-1----:R1:W2:Y:S02]  /*2d70*/  SYNCS.PHASECHK.TRANS64.TRYWAIT P0, [R0+URZ+0x70], R2 ;  /* 0x00007002000075a7 */ /* 0x0022a400080011ff */
[----:B--2---:R-:W-:Y:S05]  /*2d80*/  @!P0 NANOSLEEP.SYNCS 0x989680 ;  /* 0x009896800000895d */ /* 0x004fea0003900000 */
[----:B------:R-:W2:Y:S02]  /*2d90*/  @!P0 SYNCS.PHASECHK.TRANS64 P0, [R0+URZ+0x70], R2 ;  /* 0x00007002000085a7 */ /* 0x000ea400080010ff */
[----:B--2---:R-:W-:Y:S05]  /*2da0*/  @P0 EXIT ;  /* 0x000000000000094d */ /* 0x004fea0003800000 */
[----:B------:R-:W-:Y:S05]  /*2db0*/  BRA `(.L_x_54) ;  /* 0xfffffffc00ec7947 */ /* 0x000fea000383ffff */
.L_x_47:
[----:B------:R-:W-:Y:S05]  /*2dc0*/  BRA.U UP4, `(.L_x_55) ;  /* 0x0000000d04847547 */ /* 0x000fea000b800000 */
[----:B------:R-:W-:Y:S01]  /*2dd0*/  UMOV UR4, 0x40 ;  /* 0x0000004000047882 */ /* 0x000fe20000000000 */
[----:B------:R-:W-:Y:S01]  /*2de0*/  NOP ;  /* 0x0000000000007918 */ /* 0x000fe20000000000 */
[----:B------:R-:W-:Y:S01]  /*2df0*/  ULEA UR5, UR61, UR4, 0x18 ;  /* 0x000000043d057291 */ /* 0x000fe2000f8ec0ff */
[----:B------:R-:W-:Y:S02]  /*2e00*/  UMOV UR6, 0x400 ;  /* 0x0000040000067882 */ /* 0x000fe40000000000 */
[----:B------:R-:W-:-:S06]  /*2e10*/  ULEA UR6, UR61, UR6, 0x18 ;  /* 0x000000063d067291 */ /* 0x000fcc000f8ec0ff */
[----:B------:R-:W1:Y:S02]  /*2e20*/  LDS.U8 R0, [UR5+0x1c] ;  /* 0x00001c05ff007984 */ /* 0x000e640008000000 */
[----:B-1----:R-:W-:-:S13]  /*2e30*/  ISETP.NE.AND P0, PT, R0, RZ, PT ;  /* 0x000000ff0000720c */ /* 0x002fda0003f05270 */
[----:B------:R-:W-:Y:S05]  /*2e40*/  @P0 BRA `(.L_x_56) ;  /* 0x0000000000580947 */ /* 0x000fea0003800000 */
[----:B------:R-:W-:-:S13]  /*2e50*/  ELECT P0, URZ, PT ;  /* 0x0000000000ff782f */ /* 0x000fda0003800000 */
[----:B------:R-:W-:Y:S05]  /*2e60*/  @!P0 BRA `(.L_x_57) ;  /* 0x0000000000608947 */ /* 0x000fea0003800000 */
[----:B------:R-:W-:Y:S01]  /*2e70*/  UMOV UR4, 0x10 ;  /* 0x0000001000047882 */ /* 0x000fe20000000000 */
[----:B------:R-:W-:Y:S01]  /*2e80*/  HFMA2 R0, -RZ, RZ, 0, 5.9604644775390625e-08 ;  /* 0x00000001ff007431 */ /* 0x000fe200000001ff */
[----:B------:R-:W-:-:S03]  /*2e90*/  MOV R3, 0xffff ;  /* 0x0000ffff00037802 */ /* 0x000fc60000000f00 */
[----:B------:R-:W-:Y:S04]  /*2ea0*/  DEPBAR.LE SB1, 0x36 ;  /* 0x00009d800000791a */ /* 0x000fe80000000000 */
[----:B------:R-:W1:Y:S02]  /*2eb0*/  UTCATOMSWS.FIND_AND_SET.ALIGN UP0, UR4, UR4 ;  /* 0x00000004000475e3 */ /* 0x000e640008000800 */
[----:B-1----:R-:W-:Y:S01]  /*2ec0*/  MOV R4, UR4 ;  /* 0x0000000400047c02 */ /* 0x002fe20008000f00 */
[----:B------:R-:W-:Y:S06]  /*2ed0*/  BRA.U UP0, `(.L_x_58) ;  /* 0x0000000100187547 */ /* 0x000fec000b800000 */
.L_x_59:
[----:B------:R-:W-:Y:S05]  /*2ee0*/  NANOSLEEP 0x64 ;  /* 0x000000640000795d */ /* 0x000fea0003800000 */
[----:B------:R-:W-:-:S05]  /*2ef0*/  UMOV UR4, 0x10 ;  /* 0x0000001000047882 */ /* 0x000fca0000000000 */
[----:B------:R-:W-:Y:S04]  /*2f00*/  DEPBAR.LE SB1, 0x36 ;  /* 0x00009d800000791a */ /* 0x000fe80000000000 */
[----:B------:R-:W1:Y:S02]  /*2f10*/  UTCATOMSWS.FIND_AND_SET.ALIGN UP0, UR4, UR4 ;  /* 0x00000004000475e3 */ /* 0x000e640008000800 */
[----:B-1----:R-:W-:Y:S01]  /*2f20*/  MOV R4, UR4 ;  /* 0x0000000400047c02 */ /* 0x002fe20008000f00 */
[----:B------:R-:W-:Y:S05]  /*2f30*/  BRA.U !UP0, `(.L_x_59) ;  /* 0xfffffffd08e87547 */ /* 0x000fea000b83ffff */
.L_x_58:
[-C--:B------:R-:W-:Y:S02]  /*2f40*/  SHF.L.U32 R3, R3, R4.reuse, RZ ;  /* 0x0000000403037219 */ /* 0x080fe400000006ff */
[----:B------:R-:W-:Y:S01]  /*2f50*/  SHF.L.U32 R0, R0, R4, RZ ;  /* 0x0000000400007219 */ /* 0x000fe200000006ff */
[----:B------:R-:W-:Y:S02]  /*2f60*/  IMAD.SHL.U32 R4, R4, 0x20, RZ ;  /* 0x0000002004047824 */ /* 0x000fe400078e00ff */
[----:B------:R1:W-:Y:S04]  /*2f70*/  ATOMS.OR RZ, [UR5+0x14], R3 ;  /* 0x00001403ffff798c */ /* 0x0003e8000b000005 */
[----:B------:R1:W-:Y:S04]  /*2f80*/  ATOMS.OR RZ, [UR5+0x18], R0 ;  /* 0x00001800ffff798c */ /* 0x0003e8000b000005 */
[----:B------:R1:W-:Y:S01]  /*2f90*/  STS [UR6+0x110], R4 ;  /* 0x00011004ff007988 */ /* 0x0003e20008000806 */
[----:B------:R-:W-:Y:S05]  /*2fa0*/  BRA `(.L_x_57) ;  /* 0x0000000000107947 */ /* 0x000fea0003800000 */
.L_x_56:
[----:B------:R-:W-:Y:S02]  /*2fb0*/  MOV R0, 0xffffffff ;  /* 0xffffffff00007802 */ /* 0x000fe40000000f00 */
[----:B------:R-:W-:-:S03]  /*2fc0*/  MOV R4, 0x2ff0 ;  /* 0x00002ff000047802 */ /* 0x000fc60000000f00 */
[----:B------:R1:W-:Y:S04]  /*2fd0*/  STS [UR6+0x110], R0 ;  /* 0x00011000ff007988 */ /* 0x0003e80008000806 */
[----:B-1---5:R-:W-:Y:S05]  /*2fe0*/  CALL.REL.NOINC `($__internal_1_$__cuda_sm10x_tcgen05_guardrail_trap_phase_invalid_during_alloc) ;  /* 0x0000004400c87944 */ /* 0x022fea0003c00000 */
.L_x_57:
[----:B------:R-:W-:Y:S05]  /*2ff0*/  WARPSYNC.ALL ;  /* 0x0000000000007948 */ /* 0x000fea0003800000 */
[----:B------:R-:W2:Y:S01]  /*3000*/  S2UR UR4, SR_CgaCtaId ;  /* 0x00000000000479c3 */ /* 0x000ea20000008800 */
[----:B------:R-:W-:Y:S01]  /*3010*/  UMOV UR17, 0x400 ;  /* 0x0000040000117882 */ /* 0x000fe20000000000 */
[----:B------:R-:W-:-:S06]  /*3020*/  NOP ;  /* 0x0000000000007918 */ /* 0x000fcc0000000000 */
[----:B------:R-:W-:Y:S06]  /*3030*/  BAR.ARV 0x6, 0xa0 ;  /* 0x0182800000007b1d */ /* 0x000fec0000002000 */
[----:B------:R-:W3:Y:S01]  /*3040*/  LDCU UR5, c[0x0][0x38c] ;  /* 0x00007180ff0577ac */ /* 0x000ee20008000800 */
[----:B------:R-:W-:Y:S01]  /*3050*/  LOP3.LUT R2, R2, 0xffff, RZ, 0xc0, !PT ;  /* 0x0000ffff02027812 */ /* 0x000fe200078ec0ff */
[----:B------:R-:W-:Y:S01]  /*3060*/  IMAD.MOV.U32 R11, RZ, RZ, 0x1 ;  /* 0x00000001ff0b7424 */ /* 0x000fe200078e00ff */
[----:B------:R-:W-:Y:S01]  /*3070*/  CS2R R8, SRZ ;  /* 0x0000000000087805 */ /* 0x000fe2000001ff00 */
[----:B------:R-:W4:Y:S01]  /*3080*/  LDCU UR8, c[0x0][0x38c] ;  /* 0x00007180ff0877ac */ /* 0x000f220008000800 */
[----:B------:R-:W-:Y:S01]  /*3090*/  R2UR UR19, R2 ;  /* 0x00000000021372ca */ /* 0x000fe200000e0000 */
[----:B------:R-:W-:Y:S01]  /*30a0*/  IMAD.MOV.U32 R10, RZ, RZ, RZ ;  /* 0x000000ffff0a7224 */ /* 0x000fe200078e00ff */
[----:B------:R-:W-:Y:S01]  /*30b0*/  UMOV UR23, URZ ;  /* 0x000000ff00177c82 */ /* 0x000fe20008000000 */
[----:B------:R-:W-:Y:S01]  /*30c0*/  UMOV UR14, URZ ;  /* 0x000000ff000e7c82 */ /* 0x000fe20008000000 */
[----:B--2---:R-:W-:Y:S01]  /*30d0*/  ULEA UR17, UR4, UR17, 0x18 ;  /* 0x0000001104117291 */ /* 0x004fe2000f8ec0ff */
[----:B------:R-:W-:Y:S01]  /*30e0*/  UMOV UR26, 0x0 ;  /* 0x00000000001a7882 */ /* 0x000fe20000000000 */
[----:B------:R-:W-:-:S02]  /*30f0*/  UMOV UR27, 0x8100490 ;  /* 0x08100490001b7882 */ /* 0x000fc40000000000 */
[----:B------:R-:W-:Y:S02]  /*3100*/  UIADD3 UR6, UPT, UPT, UR17, 0x4400, URZ ;  /* 0x0000440011067890 */ /* 0x000fe4000fffe0ff */
[----:B------:R-:W-:Y:S02]  /*3110*/  UIADD3 UR7, UPT, UPT, UR17, 0xc400, URZ ;  /* 0x0000c40011077890 */ /* 0x000fe4000fffe0ff */
[----:B---3--:R-:W-:Y:S01]  /*3120*/  UIADD3 UR5, UPT, UPT, UR5, 0x3f, URZ ;  /* 0x0000003f05057890 */ /* 0x008fe2000fffe0ff */
[----:B-1----:R-:W1:Y:S01]  /*3130*/  LDS R0, [UR17+0x110] ;  /* 0x00011011ff007984 */ /* 0x002e620008000800 */
[----:B------:R-:W-:Y:S02]  /*3140*/  USHF.R.U32.HI UR6, URZ, 0x4, UR6 ;  /* 0x00000004ff067899 */ /* 0x000fe40008011606 */
[----:B------:R-:W-:Y:S02]  /*3150*/  USHF.R.S32.HI UR4, URZ, 0x1f, UR5 ;  /* 0x0000001fff047899 */ /* 0x000fe40008011405 */
[----:B------:R-:W-:-:S02]  /*3160*/  ULOP3.LUT UR6, UR6, 0x3fff, URZ, 0xc0, !UPT ;  /* 0x00003fff06067892 */ /* 0x000fc4000f8ec0ff */
[----:B------:R-:W-:Y:S02]  /*3170*/  ULEA.HI UR4, UR4, UR5, URZ, 0x6 ;  /* 0x0000000504047291 */ /* 0x000fe4000f8f30ff */
[----:B------:R-:W-:Y:S02]  /*3180*/  USHF.R.U32.HI UR5, URZ, 0x4, UR7 ;  /* 0x00000004ff057899 */ /* 0x000fe40008011607 */
[----:B------:R-:W-:Y:S02]  /*3190*/  USHF.R.S32.HI UR28, URZ, 0x6, UR4 ;  /* 0x00000006ff1c7899 */ /* 0x000fe40008011404 */
[----:B------:R-:W-:Y:S02]  /*31a0*/  ULOP3.LUT UR5, UR5, 0x3fff, URZ, 0xc0, !UPT ;  /* 0x00003fff05057892 */ /* 0x000fe4000f8ec0ff */
[----:B------:R-:W-:Y:S02]  /*31b0*/  UISETP.LT.AND UP0, UPT, UR28, 0x1, UPT ;  /* 0x000000011c00788c */ /* 0x000fe4000bf01270 */
[----:B------:R-:W-:-:S02]  /*31c0*/  ULOP3.LUT UR20, UR6, 0x10000, URZ, 0xfc, !UPT ;  /* 0x0001000006147892 */ /* 0x000fc4000f8efcff */
[----:B------:R-:W-:Y:S02]  /*31d0*/  USEL UR29, UR28, 0x1, !UP0 ;  /* 0x000000011c1d7887 */ /* 0x000fe4000c000000 */
[----:B------:R-:W-:Y:S02]  /*31e0*/  ULOP3.LUT UR21, UR5, 0x10000, URZ, 0xfc, !UPT ;  /* 0x0001000005157892 */ /* 0x000fe4000f8efcff */
[----:B------:R-:W-:Y:S02]  /*31f0*/  UIADD3 UR29, UPT, UPT, -UR29, URZ, URZ ;  /* 0x000000ff1d1d7290 */ /* 0x000fe4000fffe1ff */
[----:B----4-:R-:W-:Y:S01]  /*3200*/  UISETP.GE.AND UP4, UPT, UR8, 0x1, UPT ;  /* 0x000000010800788c */ /* 0x010fe2000bf86270 */
[----:B------:R-:W-:Y:S01]  /*3210*/  UMOV UR24, 0x0 ;  /* 0x0000000000187882 */ /* 0x000fe20000000000 */
[----:B------:R-:W-:Y:S01]  /*3220*/  UMOV UR25, 0x8100490 ;  /* 0x0810049000197882 */ /* 0x000fe20000000000 */
[----:B-1----:R-:W-:-:S15]  /*3230*/  R2UR UR30, R0 ;  /* 0x00000000001e72ca */ /* 0x002fde00000e0000 */
.L_x_66:
[----:B------:R-:W-:Y:S02]  /*3240*/  LEA R0, R10, UR17, 0x3 ;  /* 0x000000110a007c11 */ /* 0x000fe4000f8e18ff */
[----:B------:R-:W-:Y:S02]  /*3250*/  SHF.L.U32 R2, R9, 0x1f, RZ ;  /* 0x0000001f09027819 */ /* 0x000fe400000006ff */
[----:B------:R-:W-:Y:S01]  /*3260*/  PLOP3.LUT P0, PT, PT, PT, UP4, 0x80, 0x8 ;  /* 0x000000000008781c */ /* 0x000fe20003f0f048 */
[----:B------:R-:W-:Y:S01]  /*3270*/  VIADD R3, R0, 0x70 ;  /* 0x0000007000037836 */ /* 0x000fe20000000000 */
[----:B-1----:R-:W1:Y:S02]  /*3280*/  SYNCS.PHASECHK.TRANS64.TRYWAIT P1, [R0+URZ+0x60], R2 ;  /* 0x00006002000075a7 */ /* 0x002e6400080211ff */
[----:B-1-3--:R-:W-:Y:S09]  /*3290*/  @!P1 BRA `(.L_x_60) ;  /* 0x0000003c00e89947 */ /* 0x00aff20003800000 */
.L_x_117:
[----:B------:R-:W-:Y:S01]  /*32a0*/  LEA R4, R10, UR17, 0x4 ;  /* 0x000000110a047c11 */ /* 0x000fe2000f8e20ff */
[----:B------:R-:W-:Y:S01]  /*32b0*/  @UP4 ULEA UR4, UR14, UR17, 0x3 ;  /* 0x000000110e044291 */ /* 0x000fe2000f8e18ff */
[----:B------:R-:W-:Y:S01]  /*32c0*/  PLOP3.LUT P2, PT, PT, PT, PT, 0x80, 0x8 ;  /* 0x000000000008781c */ /* 0x000fe20003f4f070 */
[----:B------:R-:W-:Y:S01]  /*32d0*/  ULEA UR22, UR23, UR17, 0x3 ;  /* 0x0000001117167291 */ /* 0x000fe2000f8e18ff */
[----:B------:R-:W-:Y:S01]  /*32e0*/  PRMT R3, RZ, 0x654, R3 ;  /* 0x00000654ff037816 */ /* 0x000fe20000000003 */
[----:B------:R-:W-:Y:S01]  /*32f0*/  ULEA UR18, UR23, UR30, 0x6 ;  /* 0x0000001e17127291 */ /* 0x000fe2000f8e30ff */
[----:B------:R-:W2:Y:S01]  /*3300*/  LDS.128 R4, [R4+0xf0] ;  /* 0x0000f00004047984 */ /* 0x000ea20000000c00 */
[----:B-1----:R-:W-:Y:S02]  /*3310*/  @P0 SHF.L.U32 R2, R8, 0x1f, RZ ;  /* 0x0000001f08020819 */ /* 0x002fe400000006ff */
[----:B------:R-:W-:Y:S01]  /*3320*/  SHF.L.U32 R0, R11, 0x1f, RZ ;  /* 0x0000001f0b007819 */ /* 0x000fe200000006ff */
[----:B------:R-:W-:Y:S01]  /*3330*/  @!PT LDS RZ, [RZ] ;  /* 0x00000000fffff984 */ /* 0x000fe20000000800 */
[----:B------:R-:W-:Y:S01]  /*3340*/  @!PT LDS RZ, [RZ] ;  /* 0x00000000fffff984 */ /* 0x000fe20000000800 */
[----:B------:R-:W-:Y:S01]  /*3350*/  @!PT LDS RZ, [RZ] ;  /* 0x00000000fffff984 */ /* 0x000fe20000000800 */
[----:B------:R-:W-:Y:S01]  /*3360*/  @!PT LDS RZ, [RZ] ;  /* 0x00000000fffff984 */ /* 0x000fe20000000800 */
[----:B------:R1:W-:Y:S06]  /*3370*/  MEMBAR.ALL.CTA ;  /* 0x0000000000007992 */ /* 0x0003ec0000008000 */
[----:B-1----:R-:W1:Y:S02]  /*3380*/  FENCE.VIEW.ASYNC.S ;  /* 0x00000000000073c6 */ /* 0x002e640000000000 */
[----:B-1----:R1:W-:Y:S01]  /*3390*/  SYNCS.ARRIVE.TRANS64.RED.A1T0 RZ, [R3+URZ], RZ ;  /* 0x000000ff03ff79a7 */ /* 0x0023e200081004ff */
[----:B------:R1:W3:Y:S01]  /*33a0*/  @P0 SYNCS.PHASECHK.TRANS64.TRYWAIT P2, [UR4], R2 ;  /* 0x00000002ff0005a7 */ /* 0x0002e20008041104 */
[----:B--2---:R-:W-:Y:S01]  /*33b0*/  LOP3.LUT P1, RZ, R6, 0x1, RZ, 0xc0, !PT ;  /* 0x0000000106ff7812 */ /* 0x004fe2000782c0ff */
[----:B------:R-:W2:Y:S02]  /*33c0*/  SYNCS.PHASECHK.TRANS64.TRYWAIT P0, [UR22+0xa0], R0 ;  /* 0x0000a000ff0075a7 */ /* 0x000ea40008001116 */
[----:B-123--:R-:W-:Y:S10]  /*33d0*/  @!P0 BRA `(.L_x_61) ;  /* 0x0000003c00ac8947 */ /* 0x00eff40003800000 */
.L_x_119:
[----:B------:R-:W-:Y:S01]  /*33e0*/  IADD3 R10, PT, PT, R10, 0x1, RZ ;  /* 0x000000010a0a7810 */ /* 0x000fe20007ffe0ff */
[----:B------:R-:W-:Y:S06]  /*33f0*/  BRA.U !UP4, `(.L_x_62) ;  /* 0x000000010c987547 */ /* 0x000fec000b800000 */
[----:B------:R-:W-:Y:S01]  /*3400*/  UPLOP3.LUT UP2, UPT, UPT, UPT, UPT, 0x40, 0x4 ;  /* 0x000000000004789c */ /* 0x000fe20003f4e870 */
[----:B------:R-:W-:Y:S01]  /*3410*/  UMOV UR16, UR29 ;  /* 0x0000001d00107c82 */ /* 0x000fe20008000000 */
[----:B------:R-:W-:Y:S01]  /*3420*/  UMOV UR15, UR28 ;  /* 0x0000001c000f7c82 */ /* 0x000fe20008000000 */
[----:B------:R-:W-:-:S08]  /*3430*/  UMOV UR6, UR14 ;  /* 0x0000000e00067c82 */ /* 0x000fd00008000000 */
.L_x_65:
[----:B------:R-:W-:Y:S02]  /*3440*/  UIADD3 UR16, UPT, UPT, UR16, 0x1, URZ ;  /* 0x0000000110107890 */ /* 0x000fe4000fffe0ff */
[----:B--2---:R-:W-:Y:S02]  /*3450*/  ULEA UR5, UR6, UR17, 0x3 ;  /* 0x0000001106057291 */ /* 0x004fe4000f8e18ff */
[----:B------:R-:W-:Y:S01]  /*3460*/  UISETP.NE.AND UP3, UPT, UR16, URZ, UPT ;  /* 0x000000ff1000728c */ /* 0x000fe2000bf65270 */
[----:B---3--:R-:W-:Y:S10]  /*3470*/  @P2 BRA `(.L_x_63) ;  /* 0x00000000000c2947 */ /* 0x008ff40003800000 */
[----:B-1----:R-:W-:Y:S04]  /*3480*/  SHF.L.U32 R2, R8, 0x1f, RZ ;  /* 0x0000001f08027819 */ /* 0x002fe800000006ff */
[----:B------:R-:W1:Y:S02]  /*3490*/  SYNCS.PHASECHK.TRANS64.TRYWAIT P0, [UR5], R2 ;  /* 0x00000002ff0075a7 */ /* 0x000e640008001105 */
[----:B-1----:R-:W-:Y:S05]  /*34a0*/  @!P0 BRA `(.L_x_64) ;  /* 0x0000003c00908947 */ /* 0x002fea0003800000 */
.L_x_63:
[----:B------:R-:W-:Y:S01]  /*34b0*/  UISETP.NE.AND UP0, UPT, UR15, 0x1, UPT ;  /* 0x000000010f00788c */ /* 0x000fe2000bf05270 */
[----:B------:R-:W-:Y:S01]  /*34c0*/  PLOP3.LUT P2, PT, PT, PT, PT, 0x80, 0x8 ;  /* 0x000000000008781c */ /* 0x000fe20003f4f070 */
[----:B------:R-:W-:Y:S02]  /*34d0*/  UIADD3 UR4, UPT, UPT, UR6, 0x1, URZ ;  /* 0x0000000106047890 */ /* 0x000fe4000fffe0ff */
[----:B------:R-:W-:Y:S02]  /*34e0*/  ULEA UR12, UR6, UR21, 0x8 ;  /* 0x00000015060c7291 */ /* 0x000fe4000f8e40ff */
[----:B------:R-:W-:Y:S01]  /*34f0*/  UISETP.NE.AND UP1, UPT, UR4, 0x4, UPT ;  /* 0x000000040400788c */ /* 0x000fe2000bf25270 */
[----:B------:R-:W-:Y:S01]  /*3500*/  PLOP3.LUT P0, PT, PT, PT, UP0, 0x80, 0x8 ;  /* 0x000000000008781c */ /* 0x000fe20003f0f008 */
[----:B------:R-:W-:Y:S02]  /*3510*/  UIADD3 UR10, UPT, UPT, UR12, 0x2, URZ ;  /* 0x000000020c0a7890 */ /* 0x000fe4000fffe0ff */
[----:B------:R-:W-:Y:S02]  /*3520*/  USEL UR7, URZ, 0x1, UP1 ;  /* 0x00000001ff077887 */ /* 0x000fe40008800000 */
[----:B------:R-:W-:Y:S02]  /*3530*/  USEL UR14, UR4, URZ, UP1 ;  /* 0x000000ff040e7287 */ /* 0x000fe40008800000 */
[----:B------:R-:W-:Y:S02]  /*3540*/  UIADD3 UR15, UPT, UPT, UR15, -0x1, URZ ;  /* 0xffffffff0f0f7890 */ /* 0x000fe4000fffe0ff */
[----:B------:R-:W-:Y:S01]  /*3550*/  @UP0 ULEA UR4, UR14, UR17, 0x3 ;  /* 0x000000110e040291 */ /* 0x000fe2000f8e18ff */
[----:B------:R-:W-:Y:S01]  /*3560*/  LOP3.LUT R8, R8, UR7, RZ, 0x3c, !PT ;  /* 0x0000000708087c12 */ /* 0x000fe2000f8e3cff */
[----:B------:R-:W-:Y:S01]  /*3570*/  UIADD3 UR7, UPT, UPT, UR5, 0x20, URZ ;  /* 0x0000002005077890 */ /* 0x000fe2000fffe0ff */
[----:B------:R-:W-:Y:S02]  /*3580*/  UMOV UR13, 0x80004020 ;  /* 0x80004020000d7882 */ /* 0x000fe40000000000 */
[----:B-1----:R-:W-:Y:S01]  /*3590*/  @P0 SHF.L.U32 R0, R8, 0x1f, RZ ;  /* 0x0000001f08000819 */ /* 0x002fe200000006ff */
[----:B------:R-:W-:Y:S01]  /*35a0*/  UMOV UR5, 0x80004020 ;  /* 0x8000402000057882 */ /* 0x000fe20000000000 */
[----:B------:R-:W-:Y:S01]  /*35b0*/  UMOV UR11, 0x80004020 ;  /* 0x80004020000b7882 */ /* 0x000fe20000000000 */
[----:B------:R-:W-:Y:S01]  /*35c0*/  UMOV UR9, 0x80004020 ;  /* 0x8000402000097882 */ /* 0x000fe20000000000 */
[----:B------:R2:W3:Y:S01]  /*35d0*/  @P0 SYNCS.PHASECHK.TRANS64.TRYWAIT P2, [UR4], R0 ;  /* 0x00000000ff0005a7 */ /* 0x0004e20008041104 */
[----:B------:R-:W-:Y:S03]  /*35e0*/  ULEA UR4, UR6, UR20, 0x9 ;  /* 0x0000001406047291 */ /* 0x000fe6000f8e48ff */
[----:B------:R-:W-:Y:S01]  /*35f0*/  UMOV UR6, UR14 ;  /* 0x0000000e00067c82 */ /* 0x000fe20008000000 */
[----:B------:R-:W-:Y:S05]  /*3600*/  UIADD3 UR8, UPT, UPT, UR4, 0x2, URZ ;  /* 0x0000000204087890 */ /* 0x000fea000fffe0ff */
[----:B------:R2:W-:Y:S01]  /*3610*/  UTCQMMA gdesc[UR4], gdesc[UR12], tmem[UR18], tmem[UR26], idesc[UR27], UP2 ;  /* 0x00ff1a0c040075ea */ /* 0x0005e20009000312 */
[----:B------:R-:W-:Y:S03]  /*3620*/  UPLOP3.LUT UP2, UPT, UPT, UPT, UPT, 0x80, 0x8 ;  /* 0x000000000008789c */ /* 0x000fe60003f4f070 */
[----:B------:R2:W-:Y:S01]  /*3630*/  UTCQMMA gdesc[UR8], gdesc[UR10], tmem[UR18], tmem[UR24], idesc[UR25], UPT ;  /* 0x00ff180a080075ea */ /* 0x0005e2000b800312 */
[----:B------:R2:W-:Y:S01]  /*3640*/  UTCBAR.MULTICAST [UR7], URZ, UR19 ;  /* 0x000000ff070073e9 */ /* 0x0005e20008000813 */
[----:B------:R-:W-:Y:S06]  /*3650*/  BRA.U UP3, `(.L_x_65) ;  /* 0xfffffffd03787547 */ /* 0x000fec000b83ffff */
.L_x_62:
[----:B--2---:R-:W-:Y:S01]  /*3660*/  UIADD3 UR4, UPT, UPT, UR23, 0x1, URZ ;  /* 0x0000000117047890 */ /* 0x004fe2000fffe0ff */
[C---:B------:R-:W-:Y:S01]  /*3670*/  ISETP.NE.AND P0, PT, R10.reuse, 0x2, PT ;  /* 0x000000020a00780c */ /* 0x040fe20003f05270 */
[----:B------:R-:W-:Y:S02]  /*3680*/  UIADD3 UR5, UPT, UPT, UR22, 0x80, URZ ;  /* 0x0000008016057890 */ /* 0x000fe4000fffe0ff */
[----:B------:R-:W-:Y:S01]  /*3690*/  UISETP.NE.AND UP0, UPT, UR4, 0x4, UPT ;  /* 0x000000040400788c */ /* 0x000fe2000bf05270 */
[----:B-1----:R-:W-:Y:S02]  /*36a0*/  SEL R0, RZ, 0x1, P0 ;  /* 0x00000001ff007807 */ /* 0x002fe40000000000 */
[----:B------:R-:W-:Y:S01]  /*36b0*/  SEL R10, R10, RZ, P0 ;  /* 0x000000ff0a0a7207 */ /* 0x000fe20000000000 */
[----:B------:R-:W-:Y:S01]  /*36c0*/  USEL UR6, URZ, 0x1, UP0 ;  /* 0x00000001ff067887 */ /* 0x000fe20008000000 */
[----:B------:R-:W-:Y:S01]  /*36d0*/  LOP3.LUT R9, R9, R0, RZ, 0x3c, !PT ;  /* 0x0000000009097212 */ /* 0x000fe200078e3cff */
[----:B------:R-:W-:Y:S01]  /*36e0*/  USEL UR23, UR4, URZ, UP0 ;  /* 0x000000ff04177287 */ /* 0x000fe20008000000 */
[----:B------:R1:W-:Y:S03]  /*36f0*/  UTCBAR [UR5], URZ ;  /* 0x000000ff050073e9 */ /* 0x0003e600080000ff */
[----:B------:R-:W-:Y:S01]  /*3700*/  LOP3.LUT R11, R11, UR6, RZ, 0x3c, !PT ;  /* 0x000000060b0b7c12 */ /* 0x000fe2000f8e3cff */
[----:B------:R-:W-:Y:S07]  /*3710*/  @P1 BRA `(.L_x_66) ;  /* 0xfffffff800c81947 */ /* 0x000fee000383ffff */
[----:B------:R-:W2:Y:S01]  /*3720*/  S2UR UR8, SR_CgaCtaId ;  /* 0x00000000000879c3 */ /* 0x000ea20000008800 */
[----:B------:R-:W-:Y:S01]  /*3730*/  ELECT P0, URZ, PT ;  /* 0x0000000000ff782f */ /* 0x000fe20003800000 */
[----:B------:R-:W-:Y:S01]  /*3740*/  IMAD.MOV.U32 R0, RZ, RZ, 0x1 ;  /* 0x00000001ff007424 */ /* 0x000fe200078e00ff */
[----:B------:R-:W-:Y:S01]  /*3750*/  UIADD3 UR17, UPT, UPT, UR17, 0xa0, URZ ;  /* 0x000000a011117890 */ /* 0x000fe2000fffe0ff */
[----:B------:R-:W-:Y:S01]  /*3760*/  SHF.L.U32 R2, R11, 0x1f, RZ ;  /* 0x0000001f0b027819 */ /* 0x000fe200000006ff */
[----:B------:R-:W-:-:S03]  /*3770*/  UMOV UR4, 0x40 ;  /* 0x0000004000047882 */ /* 0x000fc60000000000 */
[----:B------:R-:W-:Y:S01]  /*3780*/  UVIRTCOUNT.DEALLOC.SMPOOL 0x80 ;  /* 0x000000800000784c */ /* 0x000fe20000000000 */
[----:B--2---:R-:W-:Y:S02]  /*3790*/  ULEA UR8, UR8, UR4, 0x18 ;  /* 0x0000000408087291 */ /* 0x004fe4000f8ec0ff */
[----:B------:R-:W-:-:S07]  /*37a0*/  ULEA UR4, UR23, UR17, 0x3 ;  /* 0x0000001117047291 */ /* 0x000fce000f8e18ff */
[----:B------:R2:W-:Y:S02]  /*37b0*/  @P0 STS.U8 [UR8+0x1c], R0 ;  /* 0x00001c00ff000988 */ /* 0x0005e40008000008 */
[----:B------:R-:W4:Y:S02]  /*37c0*/  SYNCS.PHASECHK.TRANS64.TRYWAIT P0, [UR4], R2 ;  /* 0x00000002ff0075a7 */ /* 0x000f240008001104 */
[----:B--2-4-:R-:W-:Y:S05]  /*37d0*/  @!P0 BRA `(.L_x_67) ;  /* 0x0000003800dc8947 */ /* 0x014fea0003800000 */
.L_x_122:
[----:B------:R-:W-:-:S04]  /*37e0*/  UIADD3 UR4, UPT, UPT, UR23, 0x1, URZ ;  /* 0x0000000117047890 */ /* 0x000fc8000fffe0ff */
[----:B------:R-:W-:-:S04]  /*37f0*/  UISETP.NE.AND UP0, UPT, UR4, 0x4, UPT ;  /* 0x000000040400788c */ /* 0x000fc8000bf05270 */
[----:B------:R-:W-:Y:S02]  /*3800*/  USEL UR6, URZ, 0x1, UP0 ;  /* 0x00000001ff067887 */ /* 0x000fe40008000000 */
[----:B------:R-:W-:-:S04]  /*3810*/  USEL UR4, UR4, URZ, UP0 ;  /* 0x000000ff04047287 */ /* 0x000fc80008000000 */
[----:B-1----:R-:W-:Y:S01]  /*3820*/  ULEA UR5, UR4, UR17, 0x3 ;  /* 0x0000001104057291 */ /* 0x002fe2000f8e18ff */
[----:B--2---:R-:W-:-:S04]  /*3830*/  LOP3.LUT R2, R11, UR6, RZ, 0x3c, !PT ;  /* 0x000000060b027c12 */ /* 0x004fc8000f8e3cff */
[----:B------:R-:W-:-:S04]  /*3840*/  SHF.L.U32 R3, R2, 0x1f, RZ ;  /* 0x0000001f02037819 */ /* 0x000fc800000006ff */
[----:B------:R-:W1:Y:S02]  /*3850*/  SYNCS.PHASECHK.TRANS64.TRYWAIT P0, [UR5], R3 ;  /* 0x00000003ff0075a7 */ /* 0x000e640008001105 */
[----:B-1----:R-:W-:Y:S05]  /*3860*/  @!P0 BRA `(.L_x_68) ;  /* 0x0000003800d08947 */ /* 0x002fea0003800000 */
.L_x_124:
        /* <DEDUP_REMOVED lines=9> */
.L_x_126:
[----:B------:R-:W-:-:S04]  /*3900*/  UIADD3 UR4, UPT, UPT, UR4, 0x1, URZ ;  /* 0x0000000104047890 */ /* 0x000fc8000fffe0ff */
[----:B------:R-:W-:-:S04]  /*3910*/  UISETP.NE.AND UP0, UPT, UR4, 0x4, UPT ;  /* 0x000000040400788c */ /* 0x000fc8000bf05270 */
[----:B------:R-:W-:Y:S02]  /*3920*/  USEL UR5, URZ, 0x1, UP0 ;  /* 0x00000001ff057887 */ /* 0x000fe40008000000 */
[----:B------:R-:W-:-:S04]  /*3930*/  USEL UR4, UR4, URZ, UP0 ;  /* 0x000000ff04047287 */ /* 0x000fc80008000000 */
[----:B------:R-:W-:Y:S01]  /*3940*/  ULEA UR4, UR4, UR17, 0x3 ;  /* 0x0000001104047291 */ /* 0x000fe2000f8e18ff */
[----:B------:R-:W-:-:S04]  /*3950*/  LOP3.LUT R2, R2, UR5, RZ, 0x3c, !PT ;  /* 0x0000000502027c12 */ /* 0x000fc8000f8e3cff */
[----:B------:R-:W-:-:S04]  /*3960*/  SHF.L.U32 R2, R2, 0x1f, RZ ;  /* 0x0000001f02027819 */ /* 0x000fc800000006ff */
[----:B------:R-:W2:Y:S02]  /*3970*/  SYNCS.PHASECHK.TRANS64.TRYWAIT P0, [UR4], R2 ;  /* 0x00000002ff0075a7 */ /* 0x000ea40008001104 */
[----:B--2---:R-:W-:Y:S05]  /*3980*/  @!P0 BRA `(.L_x_70) ;  /* 0x0000003800b88947 */ /* 0x004fea0003800000 */
.L_x_128:
[----:B------:R-:W-:Y:S01]  /*3990*/  NOP ;  /* 0x0000000000007918 */ /* 0x000fe20000000000 */
[----:B-1----:R-:W1:Y:S01]  /*39a0*/  LDS R0, [UR8+0x14] ;  /* 0x00001408ff007984 */ /* 0x002e620008000800 */
[----:B------:R-:W-:Y:S01]  /*39b0*/  ULOP3.LUT UR4, UR30, 0xffff, URZ, 0xc0, !UPT ;  /* 0x0000ffff1e047892 */ /* 0x000fe2000f8ec0ff */
[----:B------:R-:W-:Y:S01]  /*39c0*/  UMOV UR5, 0xffff ;  /* 0x0000ffff00057882 */ /* 0x000fe20000000000 */
[----:B------:R-:W-:Y:S02]  /*39d0*/  UMOV UR6, 0x1 ;  /* 0x0000000100067882 */ /* 0x000fe40000000000 */
[----:B------:R-:W-:-:S04]  /*39e0*/  USHF.R.U32.HI UR4, URZ, 0x5, UR4 ;  /* 0x00000005ff047899 */ /* 0x000fc80008011604 */
[----:B------:R-:W-:Y:S02]  /*39f0*/  USHF.L.U32 UR5, UR5, UR4, URZ ;  /* 0x0000000405057299 */ /* 0x000fe400080006ff */
[----:B------:R-:W-:-:S04]  /*3a00*/  USHF.L.U32 UR4, UR6, UR4, URZ ;  /* 0x0000000406047299 */ /* 0x000fc800080006ff */
[----:B-1----:R-:W-:-:S04]  /*3a10*/  LOP3.LUT R0, R0, UR5, RZ, 0xc0, !PT ;  /* 0x0000000500007c12 */ /* 0x002fc8000f8ec0ff */
[----:B------:R-:W-:-:S13]  /*3a20*/  ISETP.NE.AND P0, PT, R0, UR5, PT ;  /* 0x0000000500007c0c */ /* 0x000fda000bf05270 */
[----:B------:R-:W-:Y:S05]  /*3a30*/  @P0 BRA `(.L_x_71) ;  /* 0x0000000000580947 */ /* 0x000fea0003800000 */
[----:B------:R-:W1:Y:S02]  /*3a40*/  LDS R0, [UR8+0x18] ;  /* 0x00001808ff007984 */ /* 0x000e640008000800 */
[----:B-1----:R-:W-:-:S04]  /*3a50*/  LOP3.LUT R0, R0, UR4, RZ, 0xc0, !PT ;  /* 0x0000000400007c12 */ /* 0x002fc8000f8ec0ff */
[----:B------:R-:W-:-:S13]  /*3a60*/  ISETP.NE.AND P0, PT, R0, UR4, PT ;  /* 0x0000000400007c0c */ /* 0x000fda000bf05270 */
[----:B------:R-:W-:Y:S05]  /*3a70*/  @P0 BRA `(.L_x_72) ;  /* 0x00000000003c0947 */ /* 0x000fea0003800000 */
[----:B------:R-:W1:Y:S01]  /*3a80*/  S2R R2, SR_LANEID ;  /* 0x0000000000027919 */ /* 0x000e620000000000 */
[----:B------:R-:W-:-:S06]  /*3a90*/  ULOP3.LUT UR5, URZ, UR5, URZ, 0x33, !UPT ;  /* 0x00000005ff057292 */ /* 0x000fcc000f8e33ff */
[----:B------:R-:W-:-:S04]  /*3aa0*/  IMAD.U32 R0, RZ, RZ, UR5 ;  /* 0x00000005ff007e24 */ /* 0x000fc8000f8e00ff */
[----:B------:R2:W4:Y:S02]  /*3ab0*/  REDUX UR7, R0 ;  /* 0x00000000000773c4 */ /* 0x0005240000000000 */
[----:B------:R1:W-:Y:S01]  /*3ac0*/  UTCATOMSWS.AND URZ, UR5 ;  /* 0x0000000500ff79e3 */ /* 0x0003e20008000000 */
[----:B--2---:R-:W-:Y:S01]  /*3ad0*/  LOP3.LUT R0, RZ, UR4, RZ, 0x33, !PT ;  /* 0x00000004ff007c12 */ /* 0x004fe2000f8e33ff */
[----:B------:R-:W-:Y:S02]  /*3ae0*/  VOTEU.ANY UR4, UPT, PT ;  /* 0x0000000000047886 */ /* 0x000fe400038e0100 */
[----:B------:R-:W-:Y:S02]  /*3af0*/  UFLO.U32 UR4, UR4 ;  /* 0x00000004000472bd */ /* 0x000fe400080e0000 */
[----:B------:R-:W2:Y:S04]  /*3b00*/  REDUX UR6, R0 ;  /* 0x00000000000673c4 */ /* 0x000ea80000000000 */
[----:B-1----:R-:W-:-:S02]  /*3b10*/  ISETP.EQ.U32.AND P0, PT, R2, UR4, PT ;  /* 0x0000000402007c0c */ /* 0x002fc4000bf02070 */
[----:B----4-:R-:W-:-:S11]  /*3b20*/  MOV R2, UR7 ;  /* 0x0000000700027c02 */ /* 0x010fd60008000f00 */
[----:B------:R1:W-:Y:S01]  /*3b30*/  @P0 ATOMS.AND RZ, [UR8+0x14], R2 ;  /* 0x00001402ffff098c */ /* 0x0003e2000a800008 */
[----:B--2---:R-:W-:-:S05]  /*3b40*/  IMAD.U32 R0, RZ, RZ, UR6 ;  /* 0x00000006ff007e24 */ /* 0x004fca000f8e00ff */
[----:B------:R1:W-:Y:S01]  /*3b50*/  @P0 ATOMS.AND RZ, [UR8+0x18], R0 ;  /* 0x00001800ffff098c */ /* 0x0003e2000a800008 */
[----:B------:R-:W-:Y:S05]  /*3b60*/  BRA `(.L_x_73) ;  /* 0x0000000000147947 */ /* 0x000fea0003800000 */
.L_x_72:
[----:B------:R-:W-:Y:S02]  /*3b70*/  MOV R2, 0x3b90 ;  /* 0x00003b9000027802 */ /* 0x000fe40000000f00 */
[----:B---3-5:R-:W-:Y:S05]  /*3b80*/  CALL.REL.NOINC `($__internal_0_$__cuda_sm10x_tcgen05_guardrail_trap_col_being_dealloced_not_returned_by_alloc) ;  /* 0x0000003800d47944 */ /* 0x028fea0003c00000 */
[----:B------:R-:W-:Y:S05]  /*3b90*/  BRA `(.L_x_73) ;  /* 0x0000000000087947 */ /* 0x000fea0003800000 */
.L_x_71:
[----:B------:R-:W-:Y:S02]  /*3ba0*/  MOV R2, 0x3bc0 ;  /* 0x00003bc000027802 */ /* 0x000fe40000000f00 */
[----:B---3-5:R-:W-:Y:S05]  /*3bb0*/  CALL.REL.NOINC `($__internal_2_$__cuda_sm10x_tcgen05_guardrail_trap_unallocated_columns_being_dealloced) ;  /* 0x0000003800e07944 */ /* 0x028fea0003c00000 */
.L_x_73:
[----:B------:R-:W-:Y:S01]  /*3bc0*/  NOP ;  /* 0x0000000000007918 */ /* 0x000fe20000000000 */
[----:B------:R-:W-:Y:S05]  /*3bd0*/  EXIT ;  /* 0x000000000000794d */ /* 0x000fea0003800000 */
.L_x_55:
[----:B------:R-:W-:-:S09]  /*3be0*/  UISETP.NE.OR UP0, UPT, UR22, 0x3, !UP3 ;  /* 0x000000031600788c */ /* 0x000fd2000df05670 */
[----:B------:R-:W-:Y:S05]  /*3bf0*/  BRA.U UP0, `(.L_x_74) ;  /* 0x0000000d00087547 */ /* 0x000fea000b800000 */
[----:B------:R-:W1:Y:S01]  /*3c00*/  LDCU UR26, c[0x0][0x370] ;  /* 0x00006e00ff1a77ac */ /* 0x000e620008000800 */
[----:B------:R-:W2:Y:S01]  /*3c10*/  LDC.64 R16, c[0x0][0x348] ;  /* 0x0000d200ff107b82 */ /* 0x000ea20000000a00 */
[----:B------:R-:W-:Y:S02]  /*3c20*/  HFMA2 R13, -RZ, RZ, 0, 0 ;  /* 0x00000000ff0d7431 */ /* 0x000fe400000001ff */
[----:B------:R-:W-:Y:S01]  /*3c30*/  IMAD.MOV.U32 R15, RZ, RZ, 0x1 ;  /* 0x00000001ff0f7424 */ /* 0x000fe200078e00ff */
[----:B------:R-:W1:Y:S01]  /*3c40*/  LDCU.128 UR28, c[0x0][0xb10] ;  /* 0x00016200ff1c77ac */ /* 0x000e620008000c00 */
[----:B------:R-:W-:Y:S01]  /*3c50*/  IMAD.MOV.U32 R14, RZ, RZ, RZ ;  /* 0x000000ffff0e7224 */ /* 0x000fe200078e00ff */
[----:B------:R-:W-:Y:S01]  /*3c60*/  MOV R12, 0x2000 ;  /* 0x00002000000c7802 */ /* 0x000fe20000000f00 */
[----:B------:R-:W3:Y:S01]  /*3c70*/  LDCU UR25, c[0x0][0x374] ;  /* 0x00006e80ff1977ac */ /* 0x000ee20008000800 */
[----:B------:R-:W4:Y:S01]  /*3c80*/  LDC.64 R2, c[0x0][0x888] ;  /* 0x00022200ff027b82 */ /* 0x000f220000000a00 */
[----:B------:R-:W3:Y:S01]  /*3c90*/  LDCU UR16, c[0x0][0xb0c] ;  /* 0x00016180ff1077ac */ /* 0x000ee20008000800 */
[----:B------:R-:W2:Y:S06]  /*3ca0*/  LDCU UR35, c[0x0][0xb20] ;  /* 0x00016400ff2377ac */ /* 0x000eac0008000800 */
[----:B------:R-:W4:Y:S01]  /*3cb0*/  LDC.64 R4, c[0x0][0x890] ;  /* 0x00022400ff047b82 */ /* 0x000f220000000a00 */
[----:B------:R-:W2:Y:S01]  /*3cc0*/  LDCU UR4, c[0x0][0xb30] ;  /* 0x00016600ff0477ac */ /* 0x000ea20008000800 */
[----:B------:R-:W-:Y:S01]  /*3cd0*/  UMOV UR17, 0x400 ;  /* 0x0000040000117882 */ /* 0x000fe20000000000 */
[----:B-1----:R-:W-:-:S02]  /*3ce0*/  UIMAD.WIDE.U32 UR6, UR26, UR28, URZ ;  /* 0x0000001c1a0672a5 */ /* 0x002fc4000f8e00ff */
[----:B---3--:R-:W-:Y:S02]  /*3cf0*/  UIMAD.WIDE.U32 UR8, UR25, UR31, URZ ;  /* 0x0000001f190872a5 */ /* 0x008fe4000f8e00ff */
[----:B------:R-:W-:Y:S02]  /*3d00*/  ULEA UR17, UR61, UR17, 0x18 ;  /* 0x000000113d117291 */ /* 0x000fe4000f8ec0ff */
[----:B------:R-:W-:Y:S02]  /*3d10*/  UPLOP3.LUT UP3, UPT, UPT, UPT, UPT, 0x40, 0x4 ;  /* 0x000000000004789c */ /* 0x000fe40003f6e870 */
[----:B------:R-:W-:Y:S01]  /*3d20*/  UIADD3 UR27, UPT, UPT, UR17, 0x40, URZ ;  /* 0x00000040111b7890 */ /* 0x000fe2000fffe0ff */
[----:B------:R-:W-:Y:S01]  /*3d30*/  UMOV UR6, UR7 ;  /* 0x0000000700067c82 */ /* 0x000fe20008000000 */
[----:B------:R-:W-:Y:S01]  /*3d40*/  UMOV UR32, UR9 ;  /* 0x0000000900207c82 */ /* 0x000fe20008000000 */
[----:B------:R-:W-:Y:S02]  /*3d50*/  UISETP.GE.AND UP0, UPT, UR40, 0x1, UPT ;  /* 0x000000012800788c */ /* 0x000fe4000bf06270 */
[----:B------:R-:W-:Y:S01]  /*3d60*/  UISETP.NE.AND UP4, UPT, UR40, 0x1, UPT ;  /* 0x000000012800788c */ /* 0x000fe2000bf85270 */
[----:B------:R-:W1:Y:S01]  /*3d70*/  LDCU.64 UR14, c[0x0][0xb28] ;  /* 0x00016500ff0e77ac */ /* 0x000e620008000a00 */
[----:B------:R-:W-:-:S02]  /*3d80*/  UISETP.NE.AND UP6, UPT, UR16, 0x1, UPT ;  /* 0x000000011000788c */ /* 0x000fc4000bfc5270 */
[----:B------:R-:W-:Y:S02]  /*3d90*/  UISETP.NE.AND UP5, UPT, UR30, 0x1, UPT ;  /* 0x000000011e00788c */ /* 0x000fe4000bfa5270 */
[----:B------:R-:W-:Y:S02]  /*3da0*/  UPRMT UR27, UR61, 0x654, UR27 ;  /* 0x000006543d1b7896 */ /* 0x000fe4000800001b */
[----:B------:R-:W-:Y:S02]  /*3db0*/  USHF.R.U32.HI UR33, URZ, UR29, UR6 ;  /* 0x0000001dff217299 */ /* 0x000fe40008011606 */
[----:B--2---:R-:W-:Y:S02]  /*3dc0*/  USHF.R.U32.HI UR32, URZ, UR35, UR32 ;  /* 0x00000023ff207299 */ /* 0x004fe40008011620 */
[----:B------:R-:W-:-:S11]  /*3dd0*/  UISETP.NE.AND UP2, UPT, UR4, 0x1, UPT ;  /* 0x000000010400788c */ /* 0x000fd6000bf45270 */
.L_x_82:
[C---:B------:R-:W-:Y:S02]  /*3de0*/  LEA R7, R14.reuse, UR17, 0x3 ;  /* 0x000000110e077c11 */ /* 0x040fe4000f8e18ff */
[----:B------:R-:W-:Y:S02]  /*3df0*/  SHF.L.U32 R0, R13, 0x1f, RZ ;  /* 0x0000001f0d007819 */ /* 0x000fe400000006ff */
[----:B------:R-:W-:Y:S02]  /*3e00*/  LEA R8, R14, UR17, 0x4 ;  /* 0x000000110e087c11 */ /* 0x000fe4000f8e20ff */
[----:B--2---:R-:W2:Y:S02]  /*3e10*/  SYNCS.PHASECHK.TRANS64.TRYWAIT P0, [R7+URZ+0x60], R0 ;  /* 0x00006000070075a7 */ /* 0x004ea400080011ff */
[----:B--2---:R-:W-:Y:S05]  /*3e20*/  @!P0 BRA `(.L_x_75) ;  /* 0x0000003400a88947 */ /* 0x004fea0003800000 */
.L_x_129:
[----:B------:R-:W3:Y:S01]  /*3e30*/  LDS.128 R8, [R8+0xf0] ;  /* 0x0000f00008087984 */ /* 0x000ee20000000c00 */
[----:B------:R-:W-:Y:S01]  /*3e40*/  UISETP.GE.AND UP0, UPT, UR40, 0x1, UPT ;  /* 0x000000012800788c */ /* 0x000fe2000bf06270 */
[----:B------:R-:W-:Y:S01]  /*3e50*/  @!PT LDS RZ, [RZ] ;  /* 0x00000000fffff984 */ /* 0x000fe20000000800 */
[----:B------:R-:W-:Y:S01]  /*3e60*/  @!PT LDS RZ, [RZ] ;  /* 0x00000000fffff984 */ /* 0x000fe20000000800 */
[----:B------:R-:W-:Y:S01]  /*3e70*/  @!PT LDS RZ, [RZ] ;  /* 0x00000000fffff984 */ /* 0x000fe20000000800 */
[----:B------:R-:W-:Y:S01]  /*3e80*/  @!PT LDS RZ, [RZ] ;  /* 0x00000000fffff984 */ /* 0x000fe20000000800 */
[----:B------:R1:W-:Y:S06]  /*3e90*/  MEMBAR.ALL.CTA ;  /* 0x0000000000007992 */ /* 0x0003ec0000008000 */
[----:B-1----:R-:W1:Y:S01]  /*3ea0*/  FENCE.VIEW.ASYNC.S ;  /* 0x00000000000073c6 */ /* 0x002e620000000000 */
[----:B---3--:R-:W-:Y:S11]  /*3eb0*/  LOP3.LUT P0, RZ, R10, 0x1, RZ, 0xc0, !PT ;  /* 0x000000010aff7812 */ /* 0x008ff6000780c0ff */
[----:B------:R-:W-:Y:S02]  /*3ec0*/  @!UPT UIADD3 URZ, UPT, UPT, URZ, URZ, URZ ;  /* 0x000000fffffff290 */ /* 0x000fe4000fffe0ff */
[----:B-1----:R-:W-:Y:S01]  /*3ed0*/  VOTEU.ANY UP1, P0 ;  /* 0x0000000000ff7886 */ /* 0x002fe20000020100 */
[----:B------:R-:W-:Y:S11]  /*3ee0*/  PLOP3.LUT P0, PT, PT, PT, UP1, 0x80, 0x8 ;  /* 0x000000000008781c */ /* 0x000ff60003f0f018 */
[----:B------:R-:W-:Y:S02]  /*3ef0*/  @!UPT UIADD3 URZ, UPT, UPT, URZ, URZ, URZ ;  /* 0x000000fffffff290 */ /* 0x000fe4000fffe0ff */
[----:B--2---:R-:W-:Y:S02]  /*3f00*/  @P0 SHF.R.U32.HI R0, RZ, 0x10, R9 ;  /* 0x00000010ff000819 */ /* 0x004fe40000011609 */
[----:B------:R-:W-:Y:S02]  /*3f10*/  @P0 MOV R6, R8 ;  /* 0x0000000800060202 */ /* 0x000fe40000000f00 */
[----:B------:R-:W-:Y:S01]  /*3f20*/  @P0 R2UR UR4, R0 ;  /* 0x00000000000402ca */ /* 0x000fe200000e0000 */
[----:B------:R-:W-:Y:S01]  /*3f30*/  VIADD R0, R7, 0x70 ;  /* 0x0000007007007836 */ /* 0x000fe20000000000 */
[----:B------:R-:W-:Y:S02]  /*3f40*/  @P0 LOP3.LUT R8, R9, 0xffff, RZ, 0xc0, !PT ;  /* 0x0000ffff09080812 */ /* 0x000fe400078ec0ff */
[----:B------:R-:W-:Y:S02]  /*3f50*/  @P0 R2UR UR6, R6 ;  /* 0x00000000060602ca */ /* 0x000fe400000e0000 */
[----:B------:R-:W-:Y:S02]  /*3f60*/  PRMT R0, RZ, 0x654, R0 ;  /* 0x00000654ff007816 */ /* 0x000fe40000000000 */
[----:B------:R-:W-:Y:S02]  /*3f70*/  @P0 R2UR UR5, R8 ;  /* 0x00000000080502ca */ /* 0x000fe400000e0000 */
[----:B------:R1:W-:Y:S03]  /*3f80*/  SYNCS.ARRIVE.TRANS64.RED.A1T0 RZ, [R0+URZ], RZ ;  /* 0x000000ff00ff79a7 */ /* 0x0003e600081004ff */
[----:B------:R-:W-:Y:S04]  /*3f90*/  @UP1 UMOV UR24, UR4 ;  /* 0x0000000400181c82 */ /* 0x000fe80008000000 */
[----:B------:R-:W-:Y:S04]  /*3fa0*/  @UP1 UMOV UR13, UR6 ;  /* 0x00000006000d1c82 */ /* 0x000fe80008000000 */
[----:B------:R-:W-:Y:S01]  /*3fb0*/  @UP1 UMOV UR7, UR5 ;  /* 0x0000000500071c82 */ /* 0x000fe20008000000 */
[----:B------:R-:W-:Y:S05]  /*3fc0*/  BRA.U !UP0, `(.L_x_76) ;  /* 0x0000000108a47547 */ /* 0x000fea000b800000 */
[----:B------:R-:W-:Y:S02]  /*3fd0*/  UIMAD.WIDE.U32 UR10, UR7, UR31, URZ ;  /* 0x0000001f070a72a5 */ /* 0x000fe4000f8e00ff */
[----:B------:R-:W-:Y:S02]  /*3fe0*/  UIMAD.WIDE.U32 UR18, UR13, UR28, URZ ;  /* 0x0000001c0d1272a5 */ /* 0x000fe4000f8e00ff */
[----:B------:R-:W-:Y:S02]  /*3ff0*/  USEL UR4, UR25, UR32, !UP5 ;  /* 0x0000002019047287 */ /* 0x000fe4000e800000 */
[----:B------:R-:W-:Y:S02]  /*4000*/  USEL UR8, UR26, UR33, !UP6 ;  /* 0x000000211a087287 */ /* 0x000fe4000f000000 */
[----:B------:R-:W-:Y:S02]  /*4010*/  UIMAD.WIDE.U32 UR20, UR4, UR14, URZ ;  /* 0x0000000e041472a5 */ /* 0x000fe4000f8e00ff */
[----:B------:R-:W-:Y:S01]  /*4020*/  UIMAD.WIDE.U32 UR22, UR8, UR14, URZ ;  /* 0x0000000e081672a5 */ /* 0x000fe2000f8e00ff */
[----:B------:R-:W-:Y:S02]  /*4030*/  UMOV UR5, UR11 ;  /* 0x0000000b00057c82 */ /* 0x000fe40008000000 */
[----:B------:R-:W-:Y:S03]  /*4040*/  USHF.R.U32.HI UR6, URZ, UR35, UR5 ;  /* 0x00000023ff067299 */ /* 0x000fe60008011605 */
[----:B------:R-:W-:Y:S01]  /*4050*/  UMOV UR5, UR19 ;  /* 0x0000001300057c82 */ /* 0x000fe20008000000 */
[----:B------:R-:W-:Y:S02]  /*4060*/  USEL UR6, UR7, UR6, !UP5 ;  /* 0x0000000607067287 */ /* 0x000fe4000e800000 */
[----:B------:R-:W-:Y:S02]  /*4070*/  USHF.R.U32.HI UR9, URZ, UR29, UR5 ;  /* 0x0000001dff097299 */ /* 0x000fe40008011605 */
[----:B------:R-:W-:Y:S01]  /*4080*/  UIMAD.WIDE.U32 UR10, UR6, UR14, URZ ;  /* 0x0000000e060a72a5 */ /* 0x000fe2000f8e00ff */
[----:B------:R-:W-:Y:S02]  /*4090*/  UMOV UR5, UR21 ;  /* 0x0000001500057c82 */ /* 0x000fe40008000000 */
[----:B------:R-:W-:Y:S03]  /*40a0*/  @UP4 USHF.R.U32.HI UR4, URZ, UR15, UR5 ;  /* 0x0000000fff044299 */ /* 0x000fe60008011605 */
[----:B------:R-:W-:Y:S01]  /*40b0*/  UMOV UR5, UR23 ;  /* 0x0000001700057c82 */ /* 0x000fe20008000000 */
[----:B------:R-:W-:Y:S02]  /*40c0*/  UIMAD UR4, UR40, UR4, URZ ;  /* 0x00000004280472a4 */ /* 0x000fe4000f8e02ff */
[----:B------:R-:W-:Y:S02]  /*40d0*/  @UP4 USHF.R.U32.HI UR8, URZ, UR15, UR5 ;  /* 0x0000000fff084299 */ /* 0x000fe40008011605 */
[----:B------:R-:W-:Y:S02]  /*40e0*/  USEL UR5, UR13, UR9, !UP6 ;  /* 0x000000090d057287 */ /* 0x000fe4000f000000 */
[----:B------:R-:W-:Y:S02]  /*40f0*/  UIMAD UR9, UR40, UR8, URZ ;  /* 0x00000008280972a4 */ /* 0x000fe4000f8e02ff */
[----:B------:R-:W-:Y:S03]  /*4100*/  UISETP.GE.AND UP0, UPT, UR6, UR4, UPT ;  /* 0x000000040600728c */ /* 0x000fe6000bf06270 */
[----:B------:R-:W-:Y:S01]  /*4110*/  UMOV UR4, UR11 ;  /* 0x0000000b00047c82 */ /* 0x000fe20008000000 */
[----:B------:R-:W-:Y:S02]  /*4120*/  UISETP.GE.OR UP0, UPT, UR5, UR9, UP0 ;  /* 0x000000090500728c */ /* 0x000fe40008706670 */
[----:B------:R-:W-:Y:S02]  /*4130*/  USHF.R.U32.HI UR4, URZ, UR15, UR4 ;  /* 0x0000000fff047299 */ /* 0x000fe40008011604 */
[----:B------:R-:W-:Y:S02]  /*4140*/  UIMAD.WIDE.U32 UR10, UR5, UR14, URZ ;  /* 0x0000000e050a72a5 */ /* 0x000fe4000f8e00ff */
[----:B------:R-:W-:Y:S04]  /*4150*/  USEL UR12, UR6, UR4, !UP4 ;  /* 0x00000004060c7287 */ /* 0x000fe8000e000000 */
[----:B------:R-:W-:Y:S01]  /*4160*/  UIADD3 UR9, UPT, UPT, -UR12, URZ, URZ ;  /* 0x000000ff0c097290 */ /* 0x000fe2000fffe1ff */
[----:B------:R-:W-:Y:S02]  /*4170*/  @!UP0 UMOV UR4, UR11 ;  /* 0x0000000b00048c82 */ /* 0x000fe40008000000 */
[----:B------:R-:W-:Y:S02]  /*4180*/  @!UP0 USHF.R.U32.HI UR4, URZ, UR15, UR4 ;  /* 0x0000000fff048299 */ /* 0x000fe40008011604 */
[----:B------:R-:W-:Y:S02]  /*4190*/  UIMAD UR9, UR40, UR9, UR6 ;  /* 0x00000009280972a4 */ /* 0x000fe4000f8e0206 */
[----:B------:R-:W-:Y:S04]  /*41a0*/  @!UP0 USEL UR4, UR5, UR4, !UP4 ;  /* 0x0000000405048287 */ /* 0x000fe8000e000000 */
[----:B------:R-:W-:Y:S02]  /*41b0*/  @!UP0 UIMAD UR9, UR8, UR9, UR4 ;  /* 0x00000009080982a4 */ /* 0x000fe4000f8e0204 */
[----:B------:R-:W-:Y:S02]  /*41c0*/  @!UP0 UIADD3 UR10, UPT, UPT, UR12, -UR4, URZ ;  /* 0x800000040c0a8290 */ /* 0x000fe4000fffe0ff */
[----:B------:R-:W-:Y:S02]  /*41d0*/  UIADD3 UR4, UPT, UPT, -UR5, URZ, URZ ;  /* 0x000000ff05047290 */ /* 0x000fe4000fffe1ff */
[----:B------:R-:W-:Y:S02]  /*41e0*/  UIADD3 UR8, UPT, UPT, -UR6, URZ, URZ ;  /* 0x000000ff06087290 */ /* 0x000fe4000fffe1ff */
[----:B------:R-:W-:Y:S02]  /*41f0*/  @!UP0 UIMAD UR6, UR10, UR40, UR5 ;  /* 0x000000280a0682a4 */ /* 0x000fe4000f8e0205 */
[----:B------:R-:W-:Y:S02]  /*4200*/  UIMAD UR13, UR16, UR4, UR13 ;  /* 0x00000004100d72a4 */ /* 0x000fe4000f8e020d */
[----:B------:R-:W-:Y:S01]  /*4210*/  UIMAD UR7, UR30, UR8, UR7 ;  /* 0x000000081e0772a4 */ /* 0x000fe2000f8e0207 */
[----:B------:R-:W-:Y:S02]  /*4220*/  @!UP0 UMOV UR5, UR9 ;  /* 0x0000000900058c82 */ /* 0x000fe40008000000 */
[----:B------:R-:W-:Y:S02]  /*4230*/  UIMAD UR13, UR5, UR16, UR13 ;  /* 0x00000010050d72a4 */ /* 0x000fe4000f8e020d */
[----:B------:R-:W-:Y:S11]  /*4240*/  UIMAD UR7, UR6, UR30, UR7 ;  /* 0x0000001e060772a4 */ /* 0x000ff6000f8e0207 */
[----:B------:R-:W-:Y:S01]  /*4250*/  @!UPT UIADD3 URZ, UPT, UPT, URZ, URZ, URZ ;  /* 0x000000fffffff290 */ /* 0x000fe2000fffe0ff */
.L_x_76:
[----:B------:R-:W2:Y:S01]  /*4260*/  @!UP2 LDCU.128 UR20, c[0x0][0xb10] ;  /* 0x00016200ff14a7ac */ /* 0x000ea20008000c00 */
[C---:B----4-:R-:W-:Y:S02]  /*4270*/  ISETP.NE.U32.AND P1, PT, R4.reuse, RZ, PT ;  /* 0x000000ff0400720c */ /* 0x050fe40003f25070 */
[----:B------:R-:W-:Y:S02]  /*4280*/  ISETP.NE.U32.AND P0, PT, R4, RZ, PT ;  /* 0x000000ff0400720c */ /* 0x000fe40003f05070 */
[C---:B------:R-:W-:Y:S02]  /*4290*/  ISETP.NE.AND.EX P1, PT, R5.reuse, RZ, PT, P1 ;  /* 0x000000ff0500720c */ /* 0x040fe40003f25310 */
[----:B------:R-:W-:Y:S01]  /*42a0*/  ISETP.NE.AND.EX P0, PT, R5, RZ, PT, P0 ;  /* 0x000000ff0500720c */ /* 0x000fe20003f05300 */
[----:B------:R-:W3:Y:S01]  /*42b0*/  @!UP2 LDCU UR5, c[0x0][0xb0c] ;  /* 0x00016180ff05a7ac */ /* 0x000ee20008000800 */
[----:B------:R-:W-:Y:S01]  /*42c0*/  SHF.L.U32 R6, R15, 0x1f, RZ ;  /* 0x0000001f0f067819 */ /* 0x000fe200000006ff */
[----:B--2---:R-:W-:Y:S07]  /*42d0*/  UIMAD.WIDE.U32 UR8, UR13, UR20, URZ ;  /* 0x000000140d0872a5 */ /* 0x004fee000f8e00ff */
[----:B------:R-:W-:Y:S01]  /*42e0*/  @!UP2 UMOV UR4, UR9 ;  /* 0x000000090004ac82 */ /* 0x000fe20008000000 */
[----:B---3--:R-:W-:Y:S02]  /*42f0*/  @!UP2 UISETP.NE.AND UP0, UPT, UR5, 0x1, UPT ;  /* 0x000000010500a88c */ /* 0x008fe4000bf05270 */
[----:B------:R-:W-:Y:S02]  /*4300*/  @!UP2 USHF.R.U32.HI UR4, URZ, UR21, UR4 ;  /* 0x00000015ff04a299 */ /* 0x000fe40008011604 */
[----:B------:R-:W-:Y:S02]  /*4310*/  UIMAD.WIDE.U32 UR8, UR7, UR23, URZ ;  /* 0x00000017070872a5 */ /* 0x000fe4000f8e00ff */
[----:B------:R-:W-:Y:S02]  /*4320*/  @!UP2 USEL UR10, UR13, UR4, !UP0 ;  /* 0x000000040d0aa287 */ /* 0x000fe4000c000000 */
[----:B------:R-:W-:Y:S03]  /*4330*/  @!UP2 UISETP.NE.AND UP0, UPT, UR22, 0x1, UPT ;  /* 0x000000011600a88c */ /* 0x000fe6000bf05270 */
[----:B------:R-:W-:Y:S02]  /*4340*/  @!UP2 UMOV UR6, UR9 ;  /* 0x000000090006ac82 */ /* 0x000fe40008000000 */
[----:B------:R-:W2:Y:S02]  /*4350*/  @!UP2 LDCU UR4, c[0x0][0xb20] ;  /* 0x00016400ff04a7ac */ /* 0x000ea40008000800 */
[----:B--2---:R-:W-:Y:S04]  /*4360*/  @!UP2 USHF.R.U32.HI UR6, URZ, UR4, UR6 ;  /* 0x00000004ff06a299 */ /* 0x004fe80008011606 */
[----:B------:R-:W-:Y:S04]  /*4370*/  @!UP2 USEL UR6, UR7, UR6, !UP0 ;  /* 0x000000060706a287 */ /* 0x000fe8000c000000 */
[----:B------:R-:W-:Y:S02]  /*4380*/  @!UP2 UIADD3 UR4, UPT, UPT, -UR10, UR6, URZ ;  /* 0x000000060a04a290 */ /* 0x000fe4000fffe1ff */
[----:B------:R-:W-:Y:S02]  /*4390*/  @!UP2 UIADD3 UR6, UPT, UPT, UR10, -UR6, URZ ;  /* 0x800000060a06a290 */ /* 0x000fe4000fffe0ff */
[----:B------:R-:W-:Y:S02]  /*43a0*/  @!UP2 UIMAD UR13, UR4, UR5, UR13 ;  /* 0x00000005040da2a4 */ /* 0x000fe4000f8e020d */
[----:B------:R-:W-:Y:S01]  /*43b0*/  @!UP2 UIMAD UR7, UR6, UR22, UR7 ;  /* 0x000000160607a2a4 */ /* 0x000fe2000f8e0207 */
[----:B------:R-:W-:Y:S11]  /*43c0*/  BRA.U UP3, `(.L_x_77) ;  /* 0x0000000103107547 */ /* 0x000ff6000b800000 */
[----:B------:R-:W-:Y:S04]  /*43d0*/  MOV R7, UR34 ;  /* 0x0000002200077c02 */ /* 0x000fe80008000f00 */
[----:B------:R-:W-:Y:S04]  /*43e0*/  SHF.L.U32 R7, R7, 0x1f, RZ ;  /* 0x0000001f07077819 */ /* 0x000fe800000006ff */
[----:B------:R-:W2:Y:S02]  /*43f0*/  SYNCS.PHASECHK.TRANS64.TRYWAIT P2, [UR17+0x58], R7 ;  /* 0x00005807ff0075a7 */ /* 0x000ea40008041111 */
[----:B--2---:R-:W-:Y:S05]  /*4400*/  @!P2 BRA `(.L_x_78) ;  /* 0x000000300044a947 */ /* 0x004fea0003800000 */
.L_x_77:
[----:B------:R-:W-:Y:S05]  /*4410*/  @!P1 BRA `(.L_x_79) ;  /* 0x0000000000309947 */ /* 0x000fea0003800000 */
[----:B------:R-:W-:Y:S01]  /*4420*/  ISETP.NE.U32.AND P1, PT, R2, RZ, PT ;  /* 0x000000ff0200720c */ /* 0x000fe20003f25070 */
[----:B------:R-:W2:Y:S01]  /*4430*/  LDCU.64 UR4, c[0x0][0x358] ;  /* 0x00006b00ff0477ac */ /* 0x000ea20008000a00 */
[----:B------:R-:W-:Y:S02]  /*4440*/  IMAD.MOV.U32 R141, RZ, RZ, 0x1 ;  /* 0x00000001ff8d7424 */ /* 0x000fe400078e00ff */
[----:B------:R-:W-:Y:S11]  /*4450*/  ISETP.NE.AND.EX P1, PT, R3, RZ, PT, P1 ;  /* 0x000000ff0300720c */ /* 0x000ff60003f25310 */
[----:B------:R-:W-:Y:S02]  /*4460*/  @!UPT UIADD3 URZ, UPT, UPT, URZ, URZ, URZ ;  /* 0x000000fffffff290 */ /* 0x000fe4000fffe0ff */
[----:B------:R-:W3:Y:S01]  /*4470*/  @P1 LDC.64 R8, c[0x0][0x888] ;  /* 0x00022200ff081b82 */ /* 0x000ee20000000a00 */
[----:B-1----:R-:W-:Y:S04]  /*4480*/  @P1 IMAD R0, R4, UR36, RZ ;  /* 0x0000002404001c24 */ /* 0x002fe8000f8e02ff */
[----:B---3--:R-:W-:Y:S04]  /*4490*/  @P1 IMAD.WIDE R8, R0, 0x4, R8 ;  /* 0x0000000400081825 */ /* 0x008fe800078e0208 */
[----:B------:R-:W-:Y:S01]  /*44a0*/  HFMA2 R0, -RZ, RZ, 0, 5.9604644775390625e-08 ;  /* 0x00000001ff007431 */ /* 0x000fe200000001ff */
[----:B--2--5:R2:W5:Y:S04]  /*44b0*/  @P1 LDG.E R71, desc[UR4][R8.64] ;  /* 0x0000000408471981 */ /* 0x024568000c1e1900 */
[----:B------:R-:W-:Y:S01]  /*44c0*/  @!P1 PRMT R141, R0, 0x7610, R141 ;  /* 0x00007610008d9816 */ /* 0x000fe2000000008d */
[----:B--2---:R-:W3:Y:S06]  /*44d0*/  @!P1 LDC R71, c[0x0][0x880] ;  /* 0x00022000ff479b82 */ /* 0x004eec0000000800 */
.L_x_79:
[----:B---3-5:R-:W-:Y:S01]  /*44e0*/  @!P0 FSETP.EQ.AND P1, PT, R71, RZ, PT ;  /* 0x000000ff4700820b */ /* 0x028fe20003f22000 */
[----:B------:R-:W-:Y:S01]  /*44f0*/  @!UPT UIADD3 URZ, UPT, UPT, URZ, URZ, URZ ;  /* 0x000000fffffff290 */ /* 0x000fe2000fffe0ff */
[----:B------:R-:W-:Y:S11]  /*4500*/  @!P0 BRA `(.L_x_80) ;  /* 0x0000000000188947 */ /* 0x000ff60003800000 */
[----:B------:R-:W-:Y:S02]  /*4510*/  LOP3.LUT P0, RZ, R141, 0xff, RZ, 0xc0, !PT ;  /* 0x000000ff8dff7812 */ /* 0x000fe4000780c0ff */
[----:B------:R-:W-:Y:S04]  /*4520*/  ISETP.NE.U32.AND P1, PT, R2, RZ, PT ;  /* 0x000000ff0200720c */ /* 0x000fe80003f25070 */
[----:B------:R-:W-:Y:S04]  /*4530*/  ISETP.NE.AND.EX P1, PT, R3, RZ, PT, P1 ;  /* 0x000000ff0300720c */ /* 0x000fe80003f25310 */
[----:B------:R-:W-:Y:S03]  /*4540*/  PLOP3.LUT P1, PT, P1, PT, PT, 0x8, 0x80 ;  /* 0x000000000080781c */ /* 0x000fe60000f2e170 */
[----:B------:R-:W-:Y:S11]  /*4550*/  @P0 FSETP.EQ.AND P1, PT, R71, RZ, PT ;  /* 0x000000ff4700020b */ /* 0x000ff60003f22000 */
[----:B------:R-:W-:Y:S02]  /*4560*/  @!UPT UIADD3 URZ, UPT, UPT, URZ, URZ, URZ ;  /* 0x000000fffffff290 */ /* 0x000fe4000fffe0ff */
.L_x_80:
[----:B------:R-:W2:Y:S01]  /*4570*/  SYNCS.PHASECHK.TRANS64.TRYWAIT P0, [UR17+0x48], R6 ;  /* 0x00004806ff0075a7 */ /* 0x000ea20008001111 */
[----:B------:R-:W-:Y:S02]  /*4580*/  ELECT P2, URZ, PT ;  /* 0x0000000000ff782f */ /* 0x000fe40003840000 */
[----:B------:R-:W-:Y:S01]  /*4590*/  IADD3 R14, PT, PT, R14, 0x1, RZ ;  /* 0x000000010e0e7810 */ /* 0x000fe20007ffe0ff */
[----:B--2---:R-:W-:Y:S10]  /*45a0*/  @!P0 BRA `(.L_x_81) ;  /* 0x0000002c00f48947 */ /* 0x004ff40003800000 */
.L_x_132:
[----:B------:R-:W-:Y:S01]  /*45b0*/  PLOP3.LUT P1, PT, P1, P2, PT, 0xf2, 0x2f ;  /* 0x00000000002f781c */ /* 0x000fe20000f25e72 */
[----:B------:R-:W-:Y:S01]  /*45c0*/  UMOV UR18, 0x0 ;  /* 0x0000000000127882 */ /* 0x000fe20000000000 */
[----:B------:R-:W-:Y:S01]  /*45d0*/  UMOV UR19, 0x10000000 ;  /* 0x1000000000137882 */ /* 0x000fe20000000000 */
[----:B------:R-:W-:Y:S01]  /*45e0*/  UMOV UR12, UR36 ;  /* 0x00000024000c7c82 */ /* 0x000fe20008000000 */
[----:B------:R-:W-:Y:S01]  /*45f0*/  LOP3.LUT R15, R15, 0x1, RZ, 0x3c, !PT ;  /* 0x000000010f0f7812 */ /* 0x000fe200078e3cff */
[----:B------:R-:W-:Y:S01]  /*4600*/  UPLOP3.LUT UP3, UPT, UPT, UPT, UPT, 0x80, 0x8 ;  /* 0x000000000008789c */ /* 0x000fe20003f6f070 */
[----:B------:R-:W-:Y:S07]  /*4610*/  UMOV UR36, UR24 ;  /* 0x0000001800247c82 */ /* 0x000fee0008000000 */
[----:B-1----:R-:W-:Y:S01]  /*4620*/  @!P1 IADD3 R6, P0, PT, R16, 0x580, RZ ;  /* 0x0000058010069810 */ /* 0x002fe20007f1e0ff */
[----:B------:R-:W-:Y:S03]  /*4630*/  VOTEU.ALL UP0, P1 ;  /* 0x0000000000ff7886 */ /* 0x000fe60000800000 */
[----:B------:R-:W-:Y:S01]  /*4640*/  @!P1 R2UR UR5, R6 ;  /* 0x00000000060592ca */ /* 0x000fe200000e0000 */
[----:B------:R-:W-:Y:S01]  /*4650*/  @!P1 IMAD.X R0, RZ, RZ, R17, P0 ;  /* 0x000000ffff009224 */ /* 0x000fe200000e0611 */
[----:B------:R-:W-:Y:S01]  /*4660*/  @!UP0 USHF.L.U32 UR10, UR45, 0x6, URZ ;  /* 0x000000062d0a8899 */ /* 0x000fe200080006ff */
[----:B------:R-:W-:Y:S01]  /*4670*/  ISETP.NE.AND P0, PT, R14, 0x2, PT ;  /* 0x000000020e00780c */ /* 0x000fe20003f05270 */
[----:B------:R-:W-:Y:S02]  /*4680*/  @!UP0 USHF.L.U32 UR11, UR46, 0x7, URZ ;  /* 0x000000072e0b8899 */ /* 0x000fe400080006ff */
[----:B------:R-:W-:Y:S01]  /*4690*/  @!P1 R2UR UR4, R0 ;  /* 0x00000000000492ca */ /* 0x000fe200000e0000 */
[----:B------:R-:W-:Y:S01]  /*46a0*/  @!UP0 UIADD3 UR8, UPT, UPT, UR17, 0x200, URZ ;  /* 0x0000020011088890 */ /* 0x000fe2000fffe0ff */
[----:B------:R-:W-:Y:S01]  /*46b0*/  SEL R0, RZ, 0x1, P0 ;  /* 0x00000001ff007807 */ /* 0x000fe20000000000 */
[----:B------:R-:W-:Y:S01]  /*46c0*/  @!UP0 UIADD3 UR9, UPT, UPT, UR17, 0x40, URZ ;  /* 0x0000004011098890 */ /* 0x000fe2000fffe0ff */
[----:B------:R-:W-:Y:S01]  /*46d0*/  SEL R14, R14, RZ, P0 ;  /* 0x000000ff0e0e7207 */ /* 0x000fe20000000000 */
[----:B------:R-:W-:Y:S01]  /*46e0*/  VOTEU.ALL UP0, P1 ;  /* 0x0000000000ff7886 */ /* 0x000fe20000800000 */
[----:B------:R-:W-:Y:S01]  /*46f0*/  LOP3.LUT R13, R13, R0, RZ, 0x3c, !PT ;  /* 0x000000000d0d7212 */ /* 0x000fe200078e3cff */
[----:B------:R-:W-:Y:S01]  /*4700*/  IMAD.U32 R6, RZ, RZ, UR5 ;  /* 0x00000005ff067e24 */ /* 0x000fe2000f8e00ff */
[----:B------:R-:W-:Y:S02]  /*4710*/  UIADD3 UR45, UPT, UPT, UR7, UR55, URZ ;  /* 0x00000037072d7290 */ /* 0x000fe4000fffe0ff */
[----:B------:R-:W-:Y:S03]  /*4720*/  UIADD3 UR46, UPT, UPT, UR13, UR58, URZ ;  /* 0x0000003a0d2e7290 */ /* 0x000fe6000fffe0ff */
[----:B------:R-:W-:Y:S01]  /*4730*/  IMAD.U32 R7, RZ, RZ, UR4 ;  /* 0x00000004ff077e24 */ /* 0x000fe2000f8e00ff */
[----:B------:R-:W-:Y:S04]  /*4740*/  @!P1 R2UR UR4, R6 ;  /* 0x00000000060492ca */ /* 0x000fe800000e0000 */
[----:B------:R-:W-:Y:S11]  /*4750*/  @!P1 R2UR UR5, R7 ;  /* 0x00000000070592ca */ /* 0x000ff600000e0000 */
[----:B------:R-:W-:Y:S02]  /*4760*/  @!UPT UIADD3 URZ, UPT, UPT, URZ, URZ, URZ ;  /* 0x000000fffffff290 */ /* 0x000fe4000fffe0ff */
[----:B------:R2:W-:Y:S01]  /*4770*/  @!UP0 UTMALDG.3D [UR8], [UR4], desc[UR18] ;  /* 0x00001208040085b4 */ /* 0x0005e20008011000 */
[----:B------:R2:W-:Y:S01]  /*4780*/  @!P1 SYNCS.ARRIVE.TRANS64.RED.A0TR RZ, [UR17+0x40], R12 ;  /* 0x0000400cffff99a7 */ /* 0x0005e20008300411 */
[----:B------:R-:W-:Y:S01]  /*4790*/  SYNCS.ARRIVE.TRANS64.RED.A1T0 RZ, [UR27], RZ ;  /* 0x000000ffffff79a7 */ /* 0x000fe2000810041b */
[----:B------:R-:W-:Y:S05]  /*47a0*/  BRA.U UP1, `(.L_x_82) ;  /* 0xfffffff5018c7547 */ /* 0x000fea000b83ffff */
[----:B------:R-:W-:Y:S07]  /*47b0*/  MOV R0, UR17 ;  /* 0x0000001100007c02 */ /* 0x000fee0008000f00 */
.L_x_83:
[----:B-1----:R-:W-:-:S04]  /*47c0*/  SHF.L.U32 R2, R15, 0x1f, RZ ;  /* 0x0000001f0f027819 */ /* 0x002fc800000006ff */
[----:B------:R1:W3:Y:S03]  /*47d0*/  SYNCS.PHASECHK.TRANS64.TRYWAIT P0, [R0+URZ+0x48], R2 ;  /* 0x00004802000075a7 */ /* 0x0002e600080011ff */
[----:B---3--:R-:W-:Y:S05]  /*47e0*/  @!P0 NANOSLEEP.SYNCS 0x989680 ;  /* 0x009896800000895d */ /* 0x008fea0003900000 */
[----:B------:R-:W3:Y:S02]  /*47f0*/  @!P0 SYNCS.PHASECHK.TRANS64 P0, [R0+URZ+0x48], R2 ;  /* 0x00004802000085a7 */ /* 0x000ee400080010ff */
[----:B--23--:R-:W-:Y:S05]  /*4800*/  @P0 EXIT ;  /* 0x000000000000094d */ /* 0x00cfea0003800000 */
[----:B------:R-:W-:Y:S05]  /*4810*/  BRA `(.L_x_83) ;  /* 0xfffffffc00e87947 */ /* 0x000fea000383ffff */
.L_x_74:
[----:B------:R-:W-:-:S06]  /*4820*/  UISETP.GE.AND UP0, UPT, UR22, 0x4, UPT ;  /* 0x000000041600788c */ /* 0x000fcc000bf06270 */
[----:B------:R-:W-:-:S13]  /*4830*/  PLOP3.LUT P0, PT, PT, PT, UP0, 0x80, 0x8 ;  /* 0x000000000008781c */ /* 0x000fda0003f0f008 */
[----:B------:R-:W-:Y:S05]  /*4840*/  @!P0 EXIT ;  /* 0x000000000000894d */ /* 0x000fea0003800000 */
[----:B------:R-:W-:Y:S01]  /*4850*/  BAR.SYNC.DEFER_BLOCKING 0x6, 0xa0 ;  /* 0x0182800000007b1d */ /* 0x000fe20000010000 */
[C---:B------:R-:W-:Y:S02]  /*4860*/  IMAD.SHL.U32 R4, R131.reuse, 0x40, RZ ;  /* 0x0000004083047824 */ /* 0x040fe400078e00ff */
[----:B------:R-:W-:Y:S02]  /*4870*/  HFMA2 R68, -RZ, RZ, 0, 0 ;  /* 0x00000000ff447431 */ /* 0x000fe400000001ff */
[C---:B------:R-:W-:Y:S01]  /*4880*/  IMAD.SHL.U32 R140, R131.reuse, 0x8, RZ ;  /* 0x00000008838c7824 */ /* 0x040fe200078e00ff */
[----:B------:R-:W-:Y:S01]  /*4890*/  CS2R R144, SRZ ;  /* 0x0000000000907805 */ /* 0x000fe2000001ff00 */
[C---:B------:R-:W-:Y:S01]  /*48a0*/  IMAD.SHL.U32 R147, R131.reuse, 0x10, RZ ;  /* 0x0000001083937824 */ /* 0x040fe200078e00ff */
[----:B------:R-:W-:Y:S01]  /*48b0*/  UMOV UR44, 0x400 ;  /* 0x00000400002c7882 */ /* 0x000fe20000000000 */
[----:B------:R-:W-:Y:S01]  /*48c0*/  LOP3.LUT R5, R4, 0x180, RZ, 0xc0, !PT ;  /* 0x0000018004057812 */ /* 0x000fe200078ec0ff */
[----:B------:R-:W-:Y:S01]  /*48d0*/  ULEA UR44, UR61, UR44, 0x18 ;  /* 0x0000002c3d2c7291 */ /* 0x000fe2000f8ec0ff */
[----:B------:R-:W1:Y:S01]  /*48e0*/  LDC.64 R136, c[0x0][0x888] ;  /* 0x00022200ff887b82 */ /* 0x000e620000000a00 */
[----:B------:R-:W-:Y:S01]  /*48f0*/  IMAD.U32 R69, R131, 0x10000, RZ ;  /* 0x0001000083457824 */ /* 0x000fe200078e00ff */
[----:B------:R-:W-:Y:S01]  /*4900*/  LOP3.LUT R140, R5, 0x30, R140, 0xf8, !PT ;  /* 0x00000030058c7812 */ /* 0x000fe200078ef88c */
[----:B------:R-:W-:Y:S01]  /*4910*/  UIADD3 UR4, UPT, UPT, UR44, 0x2200, URZ ;  /* 0x000022002c047890 */ /* 0x000fe2000fffe0ff */
[----:B------:R-:W-:Y:S01]  /*4920*/  LOP3.LUT R149, R147, 0x20, RZ, 0xc0, !PT ;  /* 0x0000002093957812 */ /* 0x000fe200078ec0ff */
[----:B------:R-:W-:Y:S01]  /*4930*/  IMAD.MOV.U32 R146, RZ, RZ, RZ ;  /* 0x000000ffff927224 */ /* 0x000fe200078e00ff */
[----:B------:R-:W-:Y:S01]  /*4940*/  LOP3.LUT R140, R140, 0x1e40, R4, 0xf8, !PT ;  /* 0x00001e408c8c7812 */ /* 0x000fe200078ef804 */
[----:B------:R-:W-:Y:S01]  /*4950*/  IMAD.MOV.U32 R143, RZ, RZ, RZ ;  /* 0x000000ffff8f7224 */ /* 0x000fe200078e00ff */
[----:B------:R-:W2:Y:S01]  /*4960*/  LDC.64 R138, c[0x0][0x890] ;  /* 0x00022400ff8a7b82 */ /* 0x000ea20000000a00 */
[----:B------:R-:W-:Y:S01]  /*4970*/  LOP3.LUT R69, R69, 0x600000, RZ, 0xc0, !PT ;  /* 0x0060000045457812 */ /* 0x000fe200078ec0ff */
[----:B------:R-:W3:Y:S01]  /*4980*/  LDCU UR53, c[0x0][0x370] ;  /* 0x00006e00ff3577ac */ /* 0x000ee20008000800 */
[----:B------:R-:W-:Y:S01]  /*4990*/  VIADD R148, R140, UR44 ;  /* 0x0000002c8c947c36 */ /* 0x000fe20008000000 */
[----:B------:R-:W-:-:S02]  /*49a0*/  LOP3.LUT R147, R147, 0x40, RZ, 0xc0, !PT ;  /* 0x0000004093937812 */ /* 0x000fc400078ec0ff */
[----:B------:R-:W-:Y:S01]  /*49b0*/  MOV R150, UR4 ;  /* 0x0000000400967c02 */ /* 0x000fe20008000f00 */
[----:B------:R-:W4:Y:S01]  /*49c0*/  LDS R0, [UR44+0x110] ;  /* 0x0001102cff007984 */ /* 0x000f220008000800 */
[----:B------:R-:W1:Y:S01]  /*49d0*/  LDC.64 R134, c[0x0][0x8b0] ;  /* 0x00022c00ff867b82 */ /* 0x000e620000000a00 */
[--C-:B------:R-:W-:Y:S01]  /*49e0*/  IADD3 R149, PT, PT, -R149, 0x200, R148.reuse ;  /* 0x0000020095957810 */ /* 0x100fe20007ffe194 */
[----:B------:R-:W1:Y:S01]  /*49f0*/  LDCU.64 UR62, c[0x0][0x348] ;  /* 0x00006900ff3e77ac */ /* 0x000e620008000a00 */
[----:B------:R-:W-:-:S03]  /*4a00*/  IADD3 R148, PT, PT, -R147, 0x200, R148 ;  /* 0x0000020093947810 */ /* 0x000fc60007ffe194 */
[----:B------:R-:W-:Y:S01]  /*4a10*/  IMAD.IADD R147, R149, 0x1, -R147 ;  /* 0x0000000195937824 */ /* 0x000fe200078e0a93 */
[----:B------:R-:W1:Y:S01]  /*4a20*/  LDCU UR41, c[0x0][0xb0c] ;  /* 0x00016180ff2977ac */ /* 0x000e620008000800 */
[----:B------:R-:W1:Y:S01]  /*4a30*/  LDC.64 R132, c[0x0][0x8a8] ;  /* 0x00022a00ff847b82 */ /* 0x000e620000000a00 */
[----:B------:R-:W1:Y:S01]  /*4a40*/  LDCU UR39, c[0x0][0xb30] ;  /* 0x00016600ff2777ac */ /* 0x000e620008000800 */
[----:B------:R-:W1:Y:S01]  /*4a50*/  LDCU.64 UR56, c[0x0][0x888] ;  /* 0x00011100ff3877ac */ /* 0x000e620008000a00 */
[----:B------:R-:W1:Y:S01]  /*4a60*/  LDCU.64 UR42, c[0x0][0xb28] ;  /* 0x00016500ff2a77ac */ /* 0x000e620008000a00 */
[----:B------:R-:W1:Y:S01]  /*4a70*/  LDCU.128 UR48, c[0x0][0xb10] ;  /* 0x00016200ff3077ac */ /* 0x000e620008000c00 */
[----:B------:R-:W1:Y:S01]  /*4a80*/  LDCU UR52, c[0x0][0x374] ;  /* 0x00006e80ff3477ac */ /* 0x000e620008000800 */
[----:B------:R-:W-:Y:S01]  /*4a90*/  UIADD3 UR59, UPT, UPT, UR44, 0x200, URZ ;  /* 0x000002002c3b7890 */ /* 0x000fe2000fffe0ff */
[----:B---34-:R-:W-:-:S11]  /*4aa0*/  IMAD.IADD R69, R0, 0x1, R69 ;  /* 0x0000000100457824 */ /* 0x018fd600078e0245 */
.L_x_101:
[----:B------:R-:W-:Y:S02]  /*4ab0*/  LEA R3, R143, UR44, 0x3 ;  /* 0x0000002c8f037c11 */ /* 0x000fe4000f8e18ff */
[----:B------:R-:W-:Y:S02]  /*4ac0*/  SHF.L.U32 R0, R145, 0x1f, RZ ;  /* 0x0000001f91007819 */ /* 0x000fe400000006ff */
[----:B-1----:R-:W-:Y:S02]  /*4ad0*/  LEA R4, R143, UR44, 0x4 ;  /* 0x0000002c8f047c11 */ /* 0x002fe4000f8e20ff */
[----:B------:R-:W3:Y:S02]  /*4ae0*/  SYNCS.PHASECHK.TRANS64.TRYWAIT P0, [R3+URZ+0x60], R0 ;  /* 0x00006000030075a7 */ /* 0x000ee400080011ff */
[----:B--23--:R-:W-:Y:S05]  /*4af0*/  @!P0 BRA `(.L_x_84) ;  /* 0x0000002800b88947 */ /* 0x00cfea0003800000 */
.L_x_133:
[----:B------:R-:W4:Y:S01]  /*4b00*/  LDS.128 R4, [R4+0xf0] ;  /* 0x0000f00004047984 */ /* 0x000f220000000c00 */
[----:B------:R-:W-:Y:S01]  /*4b10*/  UISETP.GE.AND UP0, UPT, UR40, 0x1, UPT ;  /* 0x000000012800788c */ /* 0x000fe2000bf06270 */
[----:B------:R-:W-:Y:S01]  /*4b20*/  @!PT LDS RZ, [RZ] ;  /* 0x00000000fffff984 */ /* 0x000fe20000000800 */
[----:B------:R-:W-:Y:S01]  /*4b30*/  @!PT LDS RZ, [RZ] ;  /* 0x00000000fffff984 */ /* 0x000fe20000000800 */
[----:B------:R-:W-:Y:S01]  /*4b40*/  @!PT LDS RZ, [RZ] ;  /* 0x00000000fffff984 */ /* 0x000fe20000000800 */
[----:B------:R-:W-:Y:S01]  /*4b50*/  @!PT LDS RZ, [RZ] ;  /* 0x00000000fffff984 */ /* 0x000fe20000000800 */
[----:B------:R1:W-:Y:S06]  /*4b60*/  MEMBAR.ALL.CTA ;  /* 0x0000000000007992 */ /* 0x0003ec0000008000 */
[----:B-1----:R-:W1:Y:S01]  /*4b70*/  FENCE.VIEW.ASYNC.S ;  /* 0x00000000000073c6 */ /* 0x002e620000000000 */
[----:B----4-:R-:W-:Y:S11]  /*4b80*/  LOP3.LUT P0, RZ, R6, 0x1, RZ, 0xc0, !PT ;  /* 0x0000000106ff7812 */ /* 0x010ff6000780c0ff */
[----:B------:R-:W-:Y:S02]  /*4b90*/  @!UPT UIADD3 URZ, UPT, UPT, URZ, URZ, URZ ;  /* 0x000000fffffff290 */ /* 0x000fe4000fffe0ff */
[----:B-1----:R-:W-:Y:S01]  /*4ba0*/  VOTEU.ANY UP1, P0 ;  /* 0x0000000000ff7886 */ /* 0x002fe20000020100 */
[----:B------:R-:W-:Y:S01]  /*4bb0*/  PLOP3.LUT P0, PT, PT, PT, UP1, 0x80, 0x8 ;  /* 0x000000000008781c */ /* 0x000fe20003f0f018 */
[----:B------:R-:W-:Y:S11]  /*4bc0*/  UP2UR UR47, UPR, URZ, 0x2 ;  /* 0x00000002ff2f7883 */ /* 0x000ff60008000000 */
[----:B------:R-:W-:Y:S01]  /*4bd0*/  @!UPT UIADD3 URZ, UPT, UPT, URZ, URZ, URZ ;  /* 0x000000fffffff290 */ /* 0x000fe2000fffe0ff */
[----:B---3--:R-:W-:Y:S02]  /*4be0*/  @P0 SHF.R.U32.HI R0, RZ, 0x10, R5 ;  /* 0x00000010ff000819 */ /* 0x008fe40000011605 */
        /* <DEDUP_REMOVED lines=12> */
[----:B------:R-:W3:Y:S01]  /*4cb0*/  LDCU UR12, c[0x0][0xb20] ;  /* 0x00016400ff0c77ac */ /* 0x000ee20008000800 */
[----:B------:R-:W-:Y:S02]  /*4cc0*/  UIMAD.WIDE.U32 UR4, UR52, UR51, URZ ;  /* 0x00000033340472a5 */ /* 0x000fe4000f8e00ff */
[----:B------:R-:W-:Y:S02]  /*4cd0*/  UIMAD.WIDE.U32 UR6, UR53, UR48, URZ ;  /* 0x00000030350672a5 */ /* 0x000fe4000f8e00ff */
[----:B------:R-:W-:Y:S02]  /*4ce0*/  UISETP.NE.AND UP0, UPT, UR50, 0x1, UPT ;  /* 0x000000013200788c */ /* 0x000fe4000bf05270 */
[----:B------:R-:W-:Y:S02]  /*4cf0*/  UIMAD.WIDE.U32 UR8, UR37, UR51, URZ ;  /* 0x00000033250872a5 */ /* 0x000fe4000f8e00ff */
[----:B------:R-:W-:Y:S02]  /*4d00*/  UIMAD.WIDE.U32 UR10, UR38, UR48, URZ ;  /* 0x00000030260a72a5 */ /* 0x000fe4000f8e00ff */
[----:B------:R-:W-:Y:S02]  /*4d10*/  UISETP.NE.AND UP1, UPT, UR41, 0x1, UPT ;  /* 0x000000012900788c */ /* 0x000fe4000bf25270 */
[----:B------:R-:W-:Y:S01]  /*4d20*/  UISETP.NE.AND UP2, UPT, UR40, 0x1, UPT ;  /* 0x000000012800788c */ /* 0x000fe2000bf45270 */
[----:B------:R-:W-:Y:S02]  /*4d30*/  UMOV UR4, UR5 ;  /* 0x0000000500047c82 */ /* 0x000fe40008000000 */
[----:B---3--:R-:W-:Y:S03]  /*4d40*/  USHF.R.U32.HI UR5, URZ, UR12, UR4 ;  /* 0x0000000cff057299 */ /* 0x008fe60008011604 */
[----:B------:R-:W-:Y:S02]  /*4d50*/  UMOV UR4, UR7 ;  /* 0x0000000700047c82 */ /* 0x000fe40008000000 */
[----:B------:R-:W-:Y:S02]  /*4d60*/  USHF.R.U32.HI UR7, URZ, UR49, UR4 ;  /* 0x00000031ff077299 */ /* 0x000fe40008011604 */
[----:B------:R-:W-:Y:S02]  /*4d70*/  USEL UR4, UR52, UR5, !UP0 ;  /* 0x0000000534047287 */ /* 0x000fe4000c000000 */
[----:B------:R-:W-:Y:S01]  /*4d80*/  USEL UR7, UR53, UR7, !UP1 ;  /* 0x0000000735077287 */ /* 0x000fe2000c800000 */
[----:B------:R-:W-:Y:S01]  /*4d90*/  UMOV UR5, UR9 ;  /* 0x0000000900057c82 */ /* 0x000fe20008000000 */
[----:B------:R-:W-:Y:S02]  /*4da0*/  UIMAD.WIDE.U32 UR8, UR4, UR42, URZ ;  /* 0x0000002a040872a5 */ /* 0x000fe4000f8e00ff */
[----:B------:R-:W-:Y:S03]  /*4db0*/  USHF.R.U32.HI UR6, URZ, UR12, UR5 ;  /* 0x0000000cff067299 */ /* 0x000fe60008011605 */
[----:B------:R-:W-:Y:S01]  /*4dc0*/  UMOV UR5, UR11 ;  /* 0x0000000b00057c82 */ /* 0x000fe20008000000 */
[----:B------:R-:W-:Y:S02]  /*4dd0*/  UIMAD.WIDE.U32 UR10, UR7, UR42, URZ ;  /* 0x0000002a070a72a5 */ /* 0x000fe4000f8e00ff */
[----:B------:R-:W-:Y:S02]  /*4de0*/  USHF.R.U32.HI UR12, URZ, UR49, UR5 ;  /* 0x00000031ff0c7299 */ /* 0x000fe40008011605 */
[----:B------:R-:W-:Y:S01]  /*4df0*/  USEL UR6, UR37, UR6, !UP0 ;  /* 0x0000000625067287 */ /* 0x000fe2000c000000 */
[----:B------:R-:W-:Y:S02]  /*4e00*/  UMOV UR5, UR9 ;  /* 0x0000000900057c82 */ /* 0x000fe40008000000 */
[----:B------:R-:W-:Y:S01]  /*4e10*/  UMOV UR10, UR11 ;  /* 0x0000000b000a7c82 */ /* 0x000fe20008000000 */
[----:B------:R-:W-:Y:S02]  /*4e20*/  @UP2 USHF.R.U32.HI UR4, URZ, UR43, UR5 ;  /* 0x0000002bff042299 */ /* 0x000fe40008011605 */
[----:B------:R-:W-:Y:S02]  /*4e30*/  @UP2 USHF.R.U32.HI UR7, URZ, UR43, UR10 ;  /* 0x0000002bff072299 */ /* 0x000fe4000801160a */
[----:B------:R-:W-:Y:S02]  /*4e40*/  UIMAD UR4, UR40, UR4, URZ ;  /* 0x00000004280472a4 */ /* 0x000fe4000f8e02ff */
[----:B------:R-:W-:Y:S02]  /*4e50*/  UIMAD.WIDE.U32 UR10, UR6, UR42, URZ ;  /* 0x0000002a060a72a5 */ /* 0x000fe4000f8e00ff */
[----:B------:R-:W-:Y:S02]  /*4e60*/  USEL UR5, UR38, UR12, !UP1 ;  /* 0x0000000c26057287 */ /* 0x000fe4000c800000 */
[----:B------:R-:W-:Y:S02]  /*4e70*/  UIMAD UR8, UR40, UR7, URZ ;  /* 0x00000007280872a4 */ /* 0x000fe4000f8e02ff */
[----:B------:R-:W-:Y:S03]  /*4e80*/  UISETP.GE.AND UP0, UPT, UR6, UR4, UPT ;  /* 0x000000040600728c */ /* 0x000fe6000bf06270 */
[----:B------:R-:W-:Y:S01]  /*4e90*/  UMOV UR4, UR11 ;  /* 0x0000000b00047c82 */ /* 0x000fe20008000000 */
[----:B------:R-:W-:Y:S02]  /*4ea0*/  UISETP.GE.OR UP0, UPT, UR5, UR8, UP0 ;  /* 0x000000080500728c */ /* 0x000fe40008706670 */
[----:B------:R-:W-:Y:S02]  /*4eb0*/  USHF.R.U32.HI UR4, URZ, UR43, UR4 ;  /* 0x0000002bff047299 */ /* 0x000fe40008011604 */
[----:B------:R-:W-:Y:S02]  /*4ec0*/  UIMAD.WIDE.U32 UR8, UR5, UR42, URZ ;  /* 0x0000002a050872a5 */ /* 0x000fe4000f8e00ff */
[----:B------:R-:W-:Y:S02]  /*4ed0*/  USEL UR11, UR6, UR4, !UP2 ;  /* 0x00000004060b7287 */ /* 0x000fe4000d000000 */
[----:B------:R-:W-:Y:S02]  /*4ee0*/  UIADD3 UR8, UPT, UPT, -UR5, URZ, URZ ;  /* 0x000000ff05087290 */ /* 0x000fe4000fffe1ff */
[----:B------:R-:W-:Y:S01]  /*4ef0*/  UIADD3 UR10, UPT, UPT, -UR11, URZ, URZ ;  /* 0x000000ff0b0a7290 */ /* 0x000fe2000fffe1ff */
[----:B------:R-:W-:Y:S01]  /*4f00*/  @!UP0 UMOV UR4, UR9 ;  /* 0x0000000900048c82 */ /* 0x000fe20008000000 */
[----:B------:R-:W-:Y:S02]  /*4f10*/  UIADD3 UR9, UPT, UPT, -UR6, URZ, URZ ;  /* 0x000000ff06097290 */ /* 0x000fe4000fffe1ff */
[----:B------:R-:W-:Y:S02]  /*4f20*/  @!UP0 USHF.R.U32.HI UR4, URZ, UR43, UR4 ;  /* 0x0000002bff048299 */ /* 0x000fe40008011604 */
[----:B------:R-:W-:Y:S02]  /*4f30*/  UIMAD UR10, UR40, UR10, UR6 ;  /* 0x0000000a280a72a4 */ /* 0x000fe4000f8e0206 */
[----:B------:R-:W-:Y:S04]  /*4f40*/  @!UP0 USEL UR4, UR5, UR4, !UP2 ;  /* 0x0000000405048287 */ /* 0x000fe8000d000000 */
[----:B------:R-:W-:Y:S02]  /*4f50*/  @!UP0 UIMAD UR10, UR7, UR10, UR4 ;  /* 0x0000000a070a82a4 */ /* 0x000fe4000f8e0204 */
[----:B------:R-:W-:Y:S02]  /*4f60*/  @!UP0 UIADD3 UR11, UPT, UPT, UR11, -UR4, URZ ;  /* 0x800000040b0b8290 */ /* 0x000fe4000fffe0ff */
[----:B------:R-:W-:Y:S02]  /*4f70*/  UIMAD UR7, UR41, UR8, UR38 ;  /* 0x00000008290772a4 */ /* 0x000fe4000f8e0226 */
[----:B------:R-:W-:Y:S02]  /*4f80*/  @!UP0 UIMAD UR6, UR11, UR40, UR5 ;  /* 0x000000280b0682a4 */ /* 0x000fe4000f8e0205 */
[----:B------:R-:W-:Y:S01]  /*4f90*/  UIMAD UR4, UR50, UR9, UR37 ;  /* 0x00000009320472a4 */ /* 0x000fe2000f8e0225 */
[----:B------:R-:W-:Y:S02]  /*4fa0*/  @!UP0 UMOV UR5, UR10 ;  /* 0x0000000a00058c82 */ /* 0x000fe40008000000 */
[----:B------:R-:W-:Y:S02]  /*4fb0*/  UIMAD UR38, UR5, UR41, UR7 ;  /* 0x00000029052672a4 */ /* 0x000fe4000f8e0207 */
[----:B------:R-:W-:Y:S11]  /*4fc0*/  UIMAD UR37, UR6, UR50, UR4 ;  /* 0x00000032062572a4 */ /* 0x000ff6000f8e0204 */
[----:B------:R-:W-:Y:S01]  /*4fd0*/  @!UPT UIADD3 URZ, UPT, UPT, URZ, URZ, URZ ;  /* 0x000000fffffff290 */ /* 0x000fe2000fffe0ff */
.L_x_85:
[----:B------:R-:W-:Y:S01]  /*4fe0*/  UISETP.NE.AND UP0, UPT, UR39, 0x1, UPT ;  /* 0x000000012700788c */ /* 0x000fe2000bf05270 */
[----:B------:R-:W-:Y:S10]  /*4ff0*/  IADD3 R143, PT, PT, R143, 0x1, RZ ;  /* 0x000000018f8f7810 */ /* 0x000ff40007ffe0ff */
[----:B------:R-:W3:Y:S01]  /*5000*/  @!UP0 LDCU.128 UR12, c[0x0][0xb10] ;  /* 0x00016200ff0c87ac */ /* 0x000ee20008000c00 */
[----:B------:R-:W4:Y:S01]  /*5010*/  @!UP0 LDCU UR5, c[0x0][0xb0c] ;  /* 0x00016180ff0587ac */ /* 0x000f220008000800 */
[----:B------:R-:W2:Y:S01]  /*5020*/  @!UP0 LDCU UR10, c[0x0][0xb20] ;  /* 0x00016400ff0a87ac */ /* 0x000ea20008000800 */
[----:B---3--:R-:W-:Y:S02]  /*5030*/  UIMAD.WIDE.U32 UR8, UR38, UR12, URZ ;  /* 0x0000000c260872a5 */ /* 0x008fe4000f8e00ff */
[----:B------:R-:W-:Y:S02]  /*5040*/  UIMAD.WIDE.U32 UR6, UR37, UR15, URZ ;  /* 0x0000000f250672a5 */ /* 0x000fe4000f8e00ff */
[----:B------:R-:W-:Y:S03]  /*5050*/  @!UP0 UISETP.NE.AND UP1, UPT, UR14, 0x1, UPT ;  /* 0x000000010e00888c */ /* 0x000fe6000bf25270 */
[----:B------:R-:W-:Y:S01]  /*5060*/  @!UP0 UMOV UR4, UR9 ;  /* 0x0000000900048c82 */ /* 0x000fe20008000000 */
[----:B----4-:R-:W-:Y:S02]  /*5070*/  @!UP0 UISETP.NE.AND UP2, UPT, UR5, 0x1, UPT ;  /* 0x000000010500888c */ /* 0x010fe4000bf45270 */
[----:B------:R-:W-:Y:S01]  /*5080*/  @!UP0 USHF.R.U32.HI UR4, URZ, UR13, UR4 ;  /* 0x0000000dff048299 */ /* 0x000fe20008011604 */
[----:B------:R-:W-:Y:S02]  /*5090*/  @!UP0 UMOV UR6, UR7 ;  /* 0x0000000700068c82 */ /* 0x000fe40008000000 */
[----:B--2---:R-:W-:Y:S02]  /*50a0*/  @!UP0 USHF.R.U32.HI UR6, URZ, UR10, UR6 ;  /* 0x0000000aff068299 */ /* 0x004fe40008011606 */
[----:B------:R-:W-:Y:S02]  /*50b0*/  @!UP0 USEL UR7, UR38, UR4, !UP2 ;  /* 0x0000000426078287 */ /* 0x000fe4000d000000 */
[----:B------:R-:W-:Y:S04]  /*50c0*/  @!UP0 USEL UR6, UR37, UR6, !UP1 ;  /* 0x0000000625068287 */ /* 0x000fe8000c800000 */
[----:B------:R-:W-:Y:S02]  /*50d0*/  @!UP0 UIADD3 UR4, UPT, UPT, -UR7, UR6, URZ ;  /* 0x0000000607048290 */ /* 0x000fe4000fffe1ff */
[----:B------:R-:W-:Y:S02]  /*50e0*/  @!UP0 UIADD3 UR6, UPT, UPT, UR7, -UR6, URZ ;  /* 0x8000000607068290 */ /* 0x000fe4000fffe0ff */
[----:B------:R-:W-:Y:S02]  /*50f0*/  @!UP0 UIMAD UR38, UR4, UR5, UR38 ;  /* 0x00000005042682a4 */ /* 0x000fe4000f8e0226 */
[----:B------:R-:W-:Y:S02]  /*5100*/  @!UP0 UIMAD UR37, UR6, UR14, UR37 ;  /* 0x0000000e062582a4 */ /* 0x000fe4000f8e0225 */
[----:B------:R-:W-:Y:S09]  /*5110*/  ULOP3.LUT UP0, URZ, UR59, 0x1b0, URZ, 0xc0, !UPT ;  /* 0x000001b03bff7892 */ /* 0x000ff2000f80c0ff */
[----:B------:R-:W-:Y:S05]  /*5120*/  BRA.U !UP0, `(.L_x_86) ;  /* 0x0000000108407547 */ /* 0x000fea000b800000 */
[----:B------:R-:W2:Y:S01]  /*5130*/  LDCU.64 UR8, c[0x4][0x80] ;  /* 0x01001000ff0877ac */ /* 0x000ea20008000a00 */
[----:B------:R-:W-:Y:S01]  /*5140*/  MOV R3, 0x0 ;  /* 0x0000000000037802 */ /* 0x000fe20000000f00 */
[----:B------:R-:W-:Y:S02]  /*5150*/  HFMA2 R12, -RZ, RZ, 0, 5.9604644775390625e-08 ;  /* 0x00000001ff0c7431 */ /* 0x000fe400000001ff */
[----:B------:R-:W-:Y:S02]  /*5160*/  IMAD.MOV.U32 R8, RZ, RZ, 0x70 ;  /* 0x00000070ff087424 */ /* 0x000fe400078e00ff */
[----:B------:R-:W-:Y:S01]  /*5170*/  IMAD.MOV.U32 R13, RZ, RZ, RZ ;  /* 0x000000ffff0d7224 */ /* 0x000fe200078e00ff */
[----:B------:R-:W3:Y:S01]  /*5180*/  LDCU.64 UR6, c[0x4][0x88] ;  /* 0x01001100ff0677ac */ /* 0x000ee20008000a00 */
[----:B------:R-:W4:Y:S01]  /*5190*/  LDC.64 R2, c[0x4][R3] ;  /* 0x0100000003027b82 */ /* 0x000f220000000a00 */
[----:B------:R-:W1:Y:S01]  /*51a0*/  LDCU.64 UR4, c[0x4][0x8] ;  /* 0x01000100ff0477ac */ /* 0x000e620008000a00 */
[----:B--2---:R-:W-:Y:S01]  /*51b0*/  MOV R5, UR9 ;  /* 0x0000000900057c02 */ /* 0x004fe20008000f00 */
[----:B------:R-:W-:Y:S01]  /*51c0*/  IMAD.U32 R4, RZ, RZ, UR8 ;  /* 0x00000008ff047e24 */ /* 0x000fe2000f8e00ff */
[----:B---3--:R-:W-:Y:S01]  /*51d0*/  MOV R7, UR7 ;  /* 0x0000000700077c02 */ /* 0x008fe20008000f00 */
[----:B------:R-:W-:Y:S01]  /*51e0*/  IMAD.U32 R6, RZ, RZ, UR6 ;  /* 0x00000006ff067e24 */ /* 0x000fe2000f8e00ff */
[----:B-1----:R-:W-:Y:S01]  /*51f0*/  MOV R11, UR5 ;  /* 0x00000005000b7c02 */ /* 0x002fe20008000f00 */
[----:B------:R-:W-:Y:S02]  /*5200*/  IMAD.U32 R10, RZ, RZ, UR4 ;  /* 0x00000004ff0a7e24 */ /* 0x000fe4000f8e00ff */
[----:B------:R-:W-:Y:S07]  /*5210*/  LEPC R20, `(.L_x_86) ;  /* 0x000000001014794e */ /* 0x000fee0000000000 */
[----:B----45:R-:W-:Y:S05]  /*5220*/  CALL.ABS.NOINC R2 ;  /* 0x0000000002007343 */ /* 0x030fea0003c00000 */
.L_x_86:
[----:B------:R-:W-:Y:S01]  /*5230*/  LOP3.LUT P0, RZ, R150, 0x1b0, RZ, 0xc0, !PT ;  /* 0x000001b096ff7812 */ /* 0x000fe2000780c0ff */
[----:B------:R-:W-:Y:S11]  /*5240*/  BSSY.RECONVERGENT B6, `(.L_x_87) ;  /* 0x0000013000067945 */ /* 0x000ff60003800200 */
[----:B------:R-:W-:Y:S01]  /*5250*/  @!UPT UIADD3 URZ, UPT, UPT, URZ, URZ, URZ ;  /* 0x000000fffffff290 */ /* 0x000fe2000fffe0ff */
[----:B------:R-:W-:Y:S05]  /*5260*/  @!P0 BRA `(.L_x_88) ;  /* 0x0000000000408947 */ /* 0x000fea0003800000 */
        /* <DEDUP_REMOVED lines=16> */
.L_x_88:
[----:B------:R-:W-:Y:S05]  /*5370*/  BSYNC.RECONVERGENT B6 ;  /* 0x0000000000067941 */ /* 0x000fea0003800200 */
.L_x_87:
[----:B------:R-:W-:Y:S01]  /*5380*/  ISETP.NE.U32.AND P3, PT, R138, RZ, PT ;  /* 0x000000ff8a00720c */ /* 0x000fe20003f65070 */
[----:B------:R-:W-:Y:S01]  /*5390*/  UISETP.NE.AND UP1, UPT, UR60, URZ, UPT ;  /* 0x000000ff3c00728c */ /* 0x000fe2000bf25270 */
[----:B------:R-:W-:Y:S02]  /*53a0*/  ISETP.NE.U32.AND P4, PT, R134, RZ, PT ;  /* 0x000000ff8600720c */ /* 0x000fe40003f85070 */
[----:B------:R-:W-:Y:S02]  /*53b0*/  ISETP.NE.AND.EX P3, PT, R139, RZ, PT, P3 ;  /* 0x000000ff8b00720c */ /* 0x000fe40003f65330 */
[----:B------:R-:W-:Y:S02]  /*53c0*/  PLOP3.LUT P1, PT, PT, PT, PT, 0x8, 0x80 ;  /* 0x000000000080781c */ /* 0x000fe40003f2e170 */
[----:B------:R-:W-:Y:S02]  /*53d0*/  PLOP3.LUT P0, PT, PT, PT, UP1, 0x80, 0x8 ;  /* 0x000000000008781c */ /* 0x000fe40003f0f018 */
[----:B------:R-:W-:Y:S02]  /*53e0*/  ISETP.NE.AND.EX P4, PT, R135, RZ, PT, P4 ;  /* 0x000000ff8700720c */ /* 0x000fe40003f85340 */
[----:B------:R-:W2:Y:S09]  /*53f0*/  @UP1 LDCU.64 UR4, c[0x0][0x888] ;  /* 0x00011100ff0417ac */ /* 0x000eb20008000a00 */
[----:B------:R-:W-:Y:S01]  /*5400*/  @P0 PLOP3.LUT P1, PT, P3, PT, PT, 0x80, 0x8 ;  /* 0x000000000008081c */ /* 0x000fe20001f2f070 */
[----:B--2---:R-:W-:Y:S04]  /*5410*/  @UP1 UISETP.NE.U32.AND UP0, UPT, UR4, URZ, UPT ;  /* 0x000000ff0400128c */ /* 0x004fe8000bf05070 */
[----:B------:R-:W-:Y:S04]  /*5420*/  @UP1 UISETP.NE.AND.EX UP0, UPT, UR5, URZ, UPT, UP0 ;  /* 0x000000ff0500128c */ /* 0x000fe8000bf05300 */
[----:B------:R-:W-:Y:S01]  /*5430*/  @UP1 USEL UR4, URZ, 0xffffffff, UP0 ;  /* 0xffffffffff041887 */ /* 0x000fe20008000000 */
[----:B------:R-:W-:Y:S11]  /*5440*/  @!P3 BRA `(.L_x_89) ;  /* 0x000000000030b947 */ /* 0x000ff60003800000 */
        /* <DEDUP_REMOVED lines=12> */
.L_x_89:
[----:B------:R-:W-:Y:S05]  /*5510*/  @!P4 BRA `(.L_x_90) ;  /* 0x000000000024c947 */ /* 0x000fea0003800000 */
[----:B------:R-:W-:Y:S01]  /*5520*/  ISETP.NE.U32.AND P2, PT, R132, RZ, PT ;  /* 0x000000ff8400720c */ /* 0x000fe20003f45070 */
[----:B------:R-:W2:Y:S03]  /*5530*/  LDCU.64 UR6, c[0x0][0x358] ;  /* 0x00006b00ff0677ac */ /* 0x000ea60008000a00 */
[----:B------:R-:W-:Y:S11]  /*5540*/  ISETP.NE.AND.EX P2, PT, R133, RZ, PT, P2 ;  /* 0x000000ff8500720c */ /* 0x000ff60003f45320 */
[----:B------:R-:W-:Y:S02]  /*5550*/  @!UPT UIADD3 URZ, UPT, UPT, URZ, URZ, URZ ;  /* 0x000000fffffff290 */ /* 0x000fe4000fffe0ff */
[----:B------:R-:W4:Y:S01]  /*5560*/  @P2 LDC.64 R2, c[0x0][0x8a8] ;  /* 0x00022a00ff022b82 */ /* 0x000f220000000a00 */
[----:B-1----:R-:W-:Y:S04]  /*5570*/  @P2 IMAD R0, R134, UR36, RZ ;  /* 0x0000002486002c24 */ /* 0x002fe8000f8e02ff */
[----:B----4-:R-:W-:Y:S05]  /*5580*/  @P2 IMAD.WIDE R2, R0, 0x4, R2 ;  /* 0x0000000400022825 */ /* 0x010fea00078e0202 */
[----:B--2--5:R2:W5:Y:S02]  /*5590*/  @P2 LDG.E R70, desc[UR6][R2.64] ;  /* 0x0000000602462981 */ /* 0x024564000c1e1900 */
[----:B--2---:R-:W4:Y:S02]  /*55a0*/  @!P2 LDC R70, c[0x0][0x8a0] ;  /* 0x00022800ff46ab82 */ /* 0x004f240000000800 */
.L_x_90:
[----:B---3-5:R-:W-:Y:S01]  /*55b0*/  @P0 FSETP.NEU.AND P4, PT, R71, RZ, PT ;  /* 0x000000ff4700020b */ /* 0x028fe20003f8d000 */
[----:B-1----:R-:W-:Y:S01]  /*55c0*/  IMAD.U32 R0, RZ, RZ, UR4 ;  /* 0x00000004ff007e24 */ /* 0x002fe2000f8e00ff */
[----:B------:R-:W-:Y:S01]  /*55d0*/  @P0 LOP3.LUT P2, RZ, R141, 0xff, RZ, 0xc0, !PT ;  /* 0x000000ff8dff0812 */ /* 0x000fe2000784c0ff */
[----:B------:R-:W-:Y:S01]  /*55e0*/  BSSY B1, `(.L_x_91) ;  /* 0x000003d000017945 */ /* 0x000fe20003800000 */
[----:B------:R-:W-:Y:S02]  /*55f0*/  @P0 SEL R2, RZ, 0xffffffff, P4 ;  /* 0xffffffffff020807 */ /* 0x000fe40002000000 */
[----:B------:R-:W-:Y:S02]  /*5600*/  CS2R R18, SRZ ;  /* 0x0000000000127805 */ /* 0x000fe4000001ff00 */
[----:B------:R-:W-:Y:S02]  /*5610*/  LEA R22, R68, UR44, 0x3 ;  /* 0x0000002c44167c11 */ /* 0x000fe4000f8e18ff */
[----:B------:R-:W-:Y:S02]  /*5620*/  CS2R R16, SRZ ;  /* 0x0000000000107805 */ /* 0x000fe4000001ff00 */
[----:B------:R-:W-:Y:S02]  /*5630*/  @P1 SEL R2, R0, R2, !P2 ;  /* 0x0000000200021207 */ /* 0x000fe40005000000 */
[----:B------:R-:W-:Y:S02]  /*5640*/  CS2R R26, SRZ ;  /* 0x00000000001a7805 */ /* 0x000fe4000001ff00 */
[----:B------:R-:W-:Y:S02]  /*5650*/  SHF.L.U32 R4, R146, 0x1f, RZ ;  /* 0x0000001f92047819 */ /* 0x000fe400000006ff */
[----:B------:R-:W-:Y:S02]  /*5660*/  CS2R R24, SRZ ;  /* 0x0000000000187805 */ /* 0x000fe4000001ff00 */
[----:B------:R-:W-:Y:S02]  /*5670*/  @P0 LOP3.LUT R2, R2, 0x1, RZ, 0xc0, !PT ;  /* 0x0000000102020812 */ /* 0x000fe400078ec0ff */
[----:B------:R-:W-:Y:S02]  /*5680*/  CS2R R30, SRZ ;  /* 0x00000000001e7805 */ /* 0x000fe4000001ff00 */
[----:B------:R-:W-:Y:S02]  /*5690*/  PLOP3.LUT P5, PT, PT, PT, PT, 0x8, 0x80 ;  /* 0x000000000080781c */ /* 0x000fe40003fae170 */
[----:B------:R-:W-:Y:S02]  /*56a0*/  CS2R R28, SRZ ;  /* 0x00000000001c7805 */ /* 0x000fe4000001ff00 */
[----:B------:R-:W-:Y:S01]  /*56b0*/  ISETP.NE.U32.OR P1, PT, R2, 0x1, !P0 ;  /* 0x000000010200780c */ /* 0x000fe20004725470 */
[----:B------:R-:W-:Y:S01]  /*56c0*/  IMAD R2, R68, 0x40, R69 ;  /* 0x0000004044027824 */ /* 0x000fe200078e0245 */
[----:B------:R-:W-:Y:S02]  /*56d0*/  CS2R R34, SRZ ;  /* 0x0000000000227805 */ /* 0x000fe4000001ff00 */
[----:B------:R-:W-:Y:S09]  /*56e0*/  CS2R R32, SRZ ;  /* 0x0000000000207805 */ /* 0x000ff2000001ff00 */
[----:B------:R-:W-:Y:S04]  /*56f0*/  @P1 SHF.L.U32 R0, R144, 0x1f, RZ ;  /* 0x0000001f90001819 */ /* 0x000fe800000006ff */
[----:B------:R-:W1:Y:S01]  /*5700*/  @P1 SYNCS.PHASECHK.TRANS64.TRYWAIT P0, [UR44+0x40], R0 ;  /* 0x00004000ff0015a7 */ /* 0x000e62000800112c */
[----:B------:R2:W3:Y:S01]  /*5710*/  SYNCS.PHASECHK.TRANS64.TRYWAIT P4, [R22+URZ+0x80], R4 ;  /* 0x00008004160075a7 */ /* 0x0004e200080811ff */
[----:B-1----:R-:W-:Y:S01]  /*5720*/  @P1 PLOP3.LUT P5, PT, P0, PT, PT, 0x8, 0x80 ;  /* 0x000000000080181c */ /* 0x002fe200007ae170 */
[----:B------:R-:W-:Y:S01]  /*5730*/  @!UPT UIADD3 URZ, UPT, UPT, URZ, URZ, URZ ;  /* 0x000000fffffff290 */ /* 0x000fe2000fffe0ff */
[----:B--23--:R-:W-:Y:S11]  /*5740*/  @!P1 BRA `(.L_x_92) ;  /* 0x0000000000989947 */ /* 0x00cff60003800000 */
[----:B------:R-:W-:Y:S01]  /*5750*/  ISETP.NE.U32.AND P0, PT, RZ, UR56, PT ;  /* 0x00000038ff007c0c */ /* 0x000fe2000bf05070 */
[----:B------:R-:W-:Y:S01]  /*5760*/  BSSY B0, `(.L_x_93) ;  /* 0x0000016000007945 */ /* 0x000fe20003800000 */
[----:B------:R-:W-:Y:S02]  /*5770*/  FSETP.NEU.AND P2, PT, R71, RZ, PT ;  /* 0x000000ff4700720b */ /* 0x000fe40003f4d000 */
[----:B------:R-:W-:Y:S02]  /*5780*/  CS2R R34, SRZ ;  /* 0x0000000000227805 */ /* 0x000fe4000001ff00 */
[----:B------:R-:W-:Y:S02]  /*5790*/  ISETP.NE.AND.EX P0, PT, RZ, UR57, PT, P0 ;  /* 0x00000039ff007c0c */ /* 0x000fe4000bf05300 */
[----:B------:R-:W-:Y:S02]  /*57a0*/  CS2R R32, SRZ ;  /* 0x0000000000207805 */ /* 0x000fe4000001ff00 */
[----:B------:R-:W-:Y:S02]  /*57b0*/  LOP3.LUT P1, RZ, R141, 0xff, RZ, 0xc0, !PT ;  /* 0x000000ff8dff7812 */ /* 0x000fe4000782c0ff */
[----:B------:R-:W-:Y:S02]  /*57c0*/  CS2R R30, SRZ ;  /* 0x00000000001e7805 */ /* 0x000fe4000001ff00 */
[----:B------:R-:W-:Y:S02]  /*57d0*/  SEL R0, RZ, 0xffffffff, P2 ;  /* 0xffffffffff007807 */ /* 0x000fe40001000000 */
[----:B------:R-:W-:Y:S02]  /*57e0*/  CS2R R28, SRZ ;  /* 0x00000000001c7805 */ /* 0x000fe4000001ff00 */
[----:B------:R-:W-:Y:S02]  /*57f0*/  SEL R3, RZ, 0xffffffff, P0 ;  /* 0xffffffffff037807 */ /* 0x000fe40000000000 */
[----:B------:R-:W-:Y:S02]  /*5800*/  CS2R R26, SRZ ;  /* 0x00000000001a7805 */ /* 0x000fe4000001ff00 */
[----:B------:R-:W-:Y:S02]  /*5810*/  CS2R R24, SRZ ;  /* 0x0000000000187805 */ /* 0x000fe4000001ff00 */
[----:B------:R-:W-:Y:S02]  /*5820*/  CS2R R18, SRZ ;  /* 0x0000000000127805 */ /* 0x000fe4000001ff00 */
[----:B------:R-:W-:Y:S02]  /*5830*/  @P3 SEL R0, R3, R0, !P1 ;  /* 0x0000000003003207 */ /* 0x000fe40004800000 */
[----:B------:R-:W-:Y:S02]  /*5840*/  CS2R R16, SRZ ;  /* 0x0000000000107805 */ /* 0x000fe4000001ff00 */
[----:B------:R-:W-:Y:S04]  /*5850*/  LOP3.LUT R0, R0, 0x1, RZ, 0xc0, !PT ;  /* 0x0000000100007812 */ /* 0x000fe800078ec0ff */
[----:B------:R-:W-:Y:S01]  /*5860*/  ISETP.NE.U32.AND P0, PT, R0, 0x1, PT ;  /* 0x000000010000780c */ /* 0x000fe20003f05070 */
[----:B------:R-:W-:Y:S01]  /*5870*/  @!UPT UIADD3 URZ, UPT, UPT, URZ, URZ, URZ ;  /* 0x000000fffffff290 */ /* 0x000fe2000fffe0ff */
[----:B------:R-:W-:Y:S11]  /*5880*/  @!P5 BRA `(.L_x_94) ;  /* 0x00000000000cd947 */ /* 0x000ff60003800000 */
[----:B------:R-:W-:Y:S04]  /*5890*/  SHF.L.U32 R3, R144, 0x1f, RZ ;  /* 0x0000001f90037819 */ /* 0x000fe800000006ff */
[----:B------:R-:W1:Y:S02]  /*58a0*/  SYNCS.PHASECHK.TRANS64.TRYWAIT P1, [UR44+0x40], R3 ;  /* 0x00004003ff0075a7 */ /* 0x000e64000802112c */
[----:B-1----:R-:W-:Y:S05]  /*58b0*/  @!P1 BRA `(.L_x_95) ;  /* 0x0000001c005c9947 */ /* 0x002fea0003800000 */
.L_x_94:
[----:B------:R-:W-:Y:S05]  /*58c0*/  BSYNC B0 ;  /* 0x0000000000007941 */ /* 0x000fea0003800000 */
.L_x_93:
[----:B------:R2:W3:Y:S01]  /*58d0*/  @P0 LDS.128 R32, [R140+UR44+0x200] ;  /* 0x0002002c8c200984 */ /* 0x0004e20008000c00 */
[----:B------:R-:W-:Y:S01]  /*58e0*/  UIADD3 UR4, UPT, UPT, UR44, 0x48, URZ ;  /* 0x000000482c047890 */ /* 0x000fe2000fffe0ff */
[----:B------:R-:W-:Y:S02]  /*58f0*/  LOP3.LUT R144, R144, 0x1, RZ, 0x3c, !PT ;  /* 0x0000000190907812 */ /* 0x000fe400078e3cff */
[----:B------:R2:W1:Y:S01]  /*5900*/  @P0 LDS.128 R28, [R149+0x10] ;  /* 0x00001000951c0984 */ /* 0x0004620000000c00 */
[----:B------:R-:W-:Y:S03]  /*5910*/  UPRMT UR4, UR61, 0x654, UR4 ;  /* 0x000006543d047896 */ /* 0x000fe60008000004 */
[----:B------:R2:W1:Y:S04]  /*5920*/  @P0 LDS.128 R24, [R148+0x20] ;  /* 0x0000200094180984 */ /* 0x0004680000000c00 */
[----:B------:R2:W1:Y:S01]  /*5930*/  @P0 LDS.128 R16, [R147+0x30] ;  /* 0x0000300093100984 */ /* 0x0004620000000c00 */
[----:B------:R-:W-:Y:S01]  /*5940*/  @!PT LDS RZ, [RZ] ;  /* 0x00000000fffff984 */ /* 0x000fe20000000800 */
[----:B------:R-:W-:Y:S01]  /*5950*/  @!PT LDS RZ, [RZ] ;  /* 0x00000000fffff984 */ /* 0x000fe20000000800 */
[----:B------:R-:W-:Y:S01]  /*5960*/  @!PT LDS RZ, [RZ] ;  /* 0x00000000fffff984 */ /* 0x000fe20000000800 */
[----:B------:R-:W-:Y:S01]  /*5970*/  @!PT LDS RZ, [RZ] ;  /* 0x00000000fffff984 */ /* 0x000fe20000000800 */
[----:B------:R5:W-:Y:S06]  /*5980*/  MEMBAR.ALL.CTA ;  /* 0x0000000000007992 */ /* 0x000bec0000008000 */
[----:B-----5:R-:W5:Y:S02]  /*5990*/  FENCE.VIEW.ASYNC.S ;  /* 0x00000000000073c6 */ /* 0x020f640000000000 */
[----:B-----5:R-:W-:Y:S01]  /*59a0*/  SYNCS.ARRIVE.TRANS64.RED.A1T0 RZ, [UR4], RZ ;  /* 0x000000ffffff79a7 */ /* 0x020fe20008100404 */
.L_x_92:
[----:B------:R-:W-:Y:S05]  /*59b0*/  BSYNC B1 ;  /* 0x0000000000017941 */ /* 0x000fea0003800000 */
.L_x_91:
[----:B-1----:R-:W-:Y:S04]  /*59c0*/  SHF.R.U32.HI R0, RZ, 0x15, R2 ;  /* 0x00000015ff007819 */ /* 0x002fe80000011602 */
[----:B------:R-:W-:Y:S01]  /*59d0*/  LOP3.LUT P0, RZ, R0, 0x3, R142, 0x48, !PT ;  /* 0x0000000300ff7812 */ /* 0x000fe2000780488e */
[----:B------:R-:W-:Y:S01]  /*59e0*/  @!UPT UIADD3 URZ, UPT, UPT, URZ, URZ, URZ ;  /* 0x000000fffffff290 */ /* 0x000fe2000fffe0ff */
[----:B------:R-:W-:Y:S11]  /*59f0*/  @P4 BRA `(.L_x_96) ;  /* 0x0000000000084947 */ /* 0x000ff60003800000 */
[----:B------:R-:W1:Y:S02]  /*5a00*/  SYNCS.PHASECHK.TRANS64.TRYWAIT P1, [R22+URZ+0x80], R4 ;  /* 0x00008004160075a7 */ /* 0x000e6400080211ff */
[----:B-1----:R-:W-:Y:S05]  /*5a10*/  @!P1 BRA `(.L_x_97) ;  /* 0x0000001c001c9947 */ /* 0x002fea0003800000 */
.L_x_96:
[----:B------:R-:W-:Y:S05]  /*5a20*/  @!P0 BRA `(.L_x_98) ;  /* 0x0000000000408947 */ /* 0x000fea0003800000 */
[----:B------:R-:W1:Y:S01]  /*5a30*/  LDCU.64 UR8, c[0x4][0x70] ;  /* 0x01000e00ff0877ac */ /* 0x000e620008000a00 */
[----:B------:R-:W-:Y:S01]  /*5a40*/  MOV R15, 0x0 ;  /* 0x00000000000f7802 */ /* 0x000fe20000000f00 */
[----:B------:R-:W-:Y:S02]  /*5a50*/  HFMA2 R12, -RZ, RZ, 0, 5.9604644775390625e-08 ;  /* 0x00000001ff0c7431 */ /* 0x000fe400000001ff */
[----:B------:R-:W-:Y:S02]  /*5a60*/  IMAD.MOV.U32 R8, RZ, RZ, 0x192 ;  /* 0x00000192ff087424 */ /* 0x000fe400078e00ff */
[----:B------:R-:W-:Y:S01]  /*5a70*/  IMAD.MOV.U32 R13, RZ, RZ, RZ ;  /* 0x000000ffff0d7224 */ /* 0x000fe200078e00ff */
[----:B------:R-:W5:Y:S01]  /*5a80*/  LDCU.64 UR6, c[0x4][0x78] ;  /* 0x01000f00ff0677ac */ /* 0x000f620008000a00 */
[----:B------:R-:W2:Y:S01]  /*5a90*/  LDC.64 R14, c[0x4][R15] ;  /* 0x010000000f0e7b82 */ /* 0x000ea20000000a00 */
[----:B------:R-:W3:Y:S01]  /*5aa0*/  LDCU.64 UR4, c[0x4][0x10] ;  /* 0x01000200ff0477ac */ /* 0x000ee20008000a00 */
[----:B-1----:R-:W-:Y:S01]  /*5ab0*/  MOV R5, UR9 ;  /* 0x0000000900057c02 */ /* 0x002fe20008000f00 */
[----:B------:R-:W-:Y:S01]  /*5ac0*/  IMAD.U32 R4, RZ, RZ, UR8 ;  /* 0x00000008ff047e24 */ /* 0x000fe2000f8e00ff */
[----:B-----5:R-:W-:Y:S01]  /*5ad0*/  MOV R7, UR7 ;  /* 0x0000000700077c02 */ /* 0x020fe20008000f00 */
[----:B------:R-:W-:Y:S01]  /*5ae0*/  IMAD.U32 R6, RZ, RZ, UR6 ;  /* 0x00000006ff067e24 */ /* 0x000fe2000f8e00ff */
[----:B---3--:R-:W-:Y:S01]  /*5af0*/  MOV R11, UR5 ;  /* 0x00000005000b7c02 */ /* 0x008fe20008000f00 */
[----:B------:R-:W-:Y:S02]  /*5b00*/  IMAD.U32 R10, RZ, RZ, UR4 ;  /* 0x00000004ff0a7e24 */ /* 0x000fe4000f8e00ff */
[----:B------:R-:W-:Y:S07]  /*5b10*/  LEPC R20, `(.L_x_98) ;  /* 0x000000001014794e */ /* 0x000fee0000000000 */
[----:B--2-4-:R-:W-:Y:S05]  /*5b20*/  CALL.ABS.NOINC R14 ;  /* 0x000000000e007343 */ /* 0x014fea0003c00000 */
.L_x_98:
[----:B------:R-:W-:Y:S01]  /*5b30*/  LOP3.LUT P0, RZ, R131, 0x60, RZ, 0xc0, !PT ;  /* 0x0000006083ff7812 */ /* 0x000fe2000780c0ff */
[----:B------:R-:W-:Y:S05]  /*5b40*/  WARPSYNC.ALL ;  /* 0x0000000000007948 */ /* 0x000fea0003800000 */
[----:B------:R-:W-:Y:S01]  /*5b50*/  R2UR UR4, R2 ;  /* 0x00000000020472ca */ /* 0x000fe200000e0000 */
[----:B------:R-:W-:Y:S01]  /*5b60*/  BSSY.RECONVERGENT B0, `(.L_x_99) ;  /* 0x0000120000007945 */ /* 0x000fe20003800200 */
[----:B---3--:R-:W-:Y:S02]  /*5b70*/  F2FP.F16.E5M2.UNPACK_B R2, R32 ;  /* 0x00000020ff02723e */ /* 0x008fe400020004ff */
[-C--:B------:R-:W-:Y:S02]  /*5b80*/  F2FP.F16.E5M2.UNPACK_B R21, R33.reuse ;  /* 0x00000021ff15723e */ /* 0x080fe400020004ff */
[----:B------:R-:W-:Y:S01]  /*5b90*/  F2FP.F16.E5M2.UNPACK_B R12, R28 ;  /* 0x0000001cff0c723e */ /* 0x000fe200020004ff */
[----:B------:R-:W-:Y:S01]  /*5ba0*/  HADD2.F32 R0, -RZ, R2.H0_H0 ;  /* 0x20000002ff007230 */ /* 0x000fe20000004100 */
[----:B------:R-:W-:Y:S01]  /*5bb0*/  F2FP.F16.E5M2.UNPACK_B R32, R32.H1 ;  /* 0x00000020ff20723e */ /* 0x000fe200030004ff */
[--C-:B------:R-:W-:Y:S01]  /*5bc0*/  HADD2.F32 R73, -RZ, R21.reuse.H0_H0 ;  /* 0x20000015ff497230 */ /* 0x100fe20000004100 */
[----:B------:R-:W-:Y:S01]  /*5bd0*/  F2FP.F16.E5M2.UNPACK_B R33, R33.H1 ;  /* 0x00000021ff21723e */ /* 0x000fe200030004ff */
[----:B------:R-:W-:Y:S01]  /*5be0*/  HADD2.F32 R74, -RZ, R21.H1_H1 ;  /* 0x30000015ff4a7230 */ /* 0x000fe20000004100 */
[-C--:B------:R-:W-:Y:S01]  /*5bf0*/  F2FP.F16.E5M2.UNPACK_B R20, R34.reuse ;  /* 0x00000022ff14723e */ /* 0x080fe200020004ff */
[--C-:B------:R-:W-:Y:S01]  /*5c00*/  HADD2.F32 R3, -RZ, R32.reuse.H0_H0 ;  /* 0x20000020ff037230 */ /* 0x100fe20000004100 */
[----:B------:R-:W-:Y:S01]  /*5c10*/  F2FP.F16.E5M2.UNPACK_B R15, R34.H1 ;  /* 0x00000022ff0f723e */ /* 0x000fe200030004ff */
[----:B------:R-:W-:Y:S01]  /*5c20*/  HADD2.F32 R72, -RZ, R32.H1_H1 ;  /* 0x30000020ff487230 */ /* 0x000fe20000004100 */
[-C--:B------:R-:W-:Y:S01]  /*5c30*/  F2FP.F16.E5M2.UNPACK_B R14, R35.reuse ;  /* 0x00000023ff0e723e */ /* 0x080fe200020004ff */
[--C-:B------:R-:W-:Y:S01]  /*5c40*/  HADD2.F32 R75, -RZ, R33.reuse.H0_H0 ;  /* 0x20000021ff4b7230 */ /* 0x100fe20000004100 */
[----:B------:R-:W-:Y:S01]  /*5c50*/  F2FP.F16.E5M2.UNPACK_B R13, R35.H1 ;  /* 0x00000023ff0d723e */ /* 0x000fe200030004ff */
[----:B------:R-:W-:Y:S01]  /*5c60*/  HADD2.F32 R76, -RZ, R33.H1_H1 ;  /* 0x30000021ff4c7230 */ /* 0x000fe20000004100 */
[----:B------:R-:W-:Y:S01]  /*5c70*/  F2FP.F16.E5M2.UNPACK_B R28, R28.H1 ;  /* 0x0000001cff1c723e */ /* 0x000fe200030004ff */
[--C-:B------:R-:W-:Y:S01]  /*5c80*/  HADD2.F32 R77, -RZ, R20.reuse.H0_H0 ;  /* 0x20000014ff4d7230 */ /* 0x100fe20000004100 */
[-C--:B------:R-:W-:Y:S01]  /*5c90*/  F2FP.F16.E5M2.UNPACK_B R11, R29.reuse ;  /* 0x0000001dff0b723e */ /* 0x080fe200020004ff */
        /* <DEDUP_REMOVED lines=15> */
[----:B------:R-:W-:Y:S01]  /*5d90*/  R2UR UR5, R22 ;  /* 0x00000000160572ca */ /* 0x000fe200000e0000 */
        /* <DEDUP_REMOVED lines=29> */
[----:B------:R-:W-:Y:S01]  /*5f70*/  IADD3 R68, PT, PT, R68, 0x1, RZ ;  /* 0x0000000144447810 */ /* 0x000fe20007ffe0ff */
[--C-:B------:R-:W-:Y:S02]  /*5f80*/  HADD2.F32 R101, -RZ, R5.reuse.H0_H0 ;  /* 0x20000005ff657230 */ /* 0x100fe40000004100 */
[----:B------:R-:W-:Y:S02]  /*5f90*/  HADD2.F32 R102, -RZ, R5.H1_H1 ;  /* 0x30000005ff667230 */ /* 0x000fe40000004100 */
[--C-:B------:R-:W-:Y:S02]  /*5fa0*/  HADD2.F32 R103, -RZ, R4.reuse.H0_H0 ;  /* 0x20000004ff677230 */ /* 0x100fe40000004100 */
[----:B------:R-:W-:Y:S02]  /*5fb0*/  HADD2.F32 R104, -RZ, R4.H1_H1 ;  /* 0x30000004ff687230 */ /* 0x000fe40000004100 */
[----:B------:R-:W1:Y:S01]  /*5fc0*/  LDTM.x64 R4, tmem[UR4] ;  /* 0x00000004000479ee */ /* 0x000e620008340000 */
[----:B------:R-:W-:Y:S01]  /*5fd0*/  NOP ;  /* 0x0000000000007918 */ /* 0x000fe20000000000 */
[----:B------:R-:W-:Y:S01]  /*5fe0*/  UIADD3 UR4, UPT, UPT, UR5, 0xa0, URZ ;  /* 0x000000a005047890 */ /* 0x000fe2000fffe0ff */
[----:B------:R-:W-:Y:S02]  /*5ff0*/  HADD2.F32 R2, -RZ, R2.H1_H1 ;  /* 0x30000002ff027230 */ /* 0x000fe40000004100 */
[--C-:B------:R-:W-:Y:S01]  /*6000*/  HADD2.F32 R105, -RZ, R106.reuse.H0_H0 ;  /* 0x2000006aff697230 */ /* 0x100fe20000004100 */
[----:B------:R-:W-:Y:S01]  /*6010*/  UPRMT UR4, UR61, 0x654, UR4 ;  /* 0x000006543d047896 */ /* 0x000fe20008000004 */
[----:B------:R-:W-:Y:S02]  /*6020*/  HADD2.F32 R106, -RZ, R106.H1_H1 ;  /* 0x3000006aff6a7230 */ /* 0x000fe40000004100 */
[--C-:B------:R-:W-:Y:S02]  /*6030*/  HADD2.F32 R109, -RZ, R110.reuse.H0_H0 ;  /* 0x2000006eff6d7230 */ /* 0x100fe40000004100 */
[----:B------:R-:W-:Y:S02]  /*6040*/  HADD2.F32 R110, -RZ, R110.H1_H1 ;  /* 0x3000006eff6e7230 */ /* 0x000fe40000004100 */
[--C-:B------:R-:W-:Y:S02]  /*6050*/  HADD2.F32 R113, -RZ, R114.reuse.H0_H0 ;  /* 0x20000072ff717230 */ /* 0x100fe40000004100 */
[----:B-1----:R-:W-:Y:S01]  /*6060*/  SYNCS.ARRIVE.TRANS64.RED.A1T0 RZ, [UR4], RZ ;  /* 0x000000ffffff79a7 */ /* 0x002fe20008100404 */
[----:B------:R-:W-:Y:S02]  /*6070*/  HADD2.F32 R114, -RZ, R114.H1_H1 ;  /* 0x30000072ff727230 */ /* 0x000fe40000004100 */
[--C-:B------:R-:W-:Y:S02]  /*6080*/  HADD2.F32 R117, -RZ, R118.reuse.H0_H0 ;  /* 0x20000076ff757230 */ /* 0x100fe40000004100 */
[----:B------:R-:W-:Y:S02]  /*6090*/  HADD2.F32 R118, -RZ, R118.H1_H1 ;  /* 0x30000076ff767230 */ /* 0x000fe40000004100 */
[--C-:B------:R-:W-:Y:S02]  /*60a0*/  HADD2.F32 R121, -RZ, R122.reuse.H0_H0 ;  /* 0x2000007aff797230 */ /* 0x100fe40000004100 */
[C---:B----4-:R-:W-:Y:S01]  /*60b0*/  FMUL R4, R70.reuse, R4 ;  /* 0x0000000446047220 */ /* 0x050fe20000400000 */
[C---:B------:R-:W-:Y:S01]  /*60c0*/  FMUL R5, R70.reuse, R5 ;  /* 0x0000000546057220 */ /* 0x040fe20000400000 */
[C---:B------:R-:W-:Y:S01]  /*60d0*/  FMUL R8, R70.reuse, R8 ;  /* 0x0000000846087220 */ /* 0x040fe20000400000 */
[C---:B------:R-:W-:Y:S01]  /*60e0*/  FMUL R9, R70.reuse, R9 ;  /* 0x0000000946097220 */ /* 0x040fe20000400000 */
[C---:B------:R-:W-:Y:S01]  /*60f0*/  FFMA R4, R71.reuse, R0, R4 ;  /* 0x0000000047047223 */ /* 0x040fe20000000004 */
[C---:B------:R-:W-:Y:S01]  /*6100*/  FFMA R5, R71.reuse, R2, R5 ;  /* 0x0000000247057223 */ /* 0x040fe20000000005 */
[C---:B------:R-:W-:Y:S01]  /*6110*/  FMUL R12, R70.reuse, R12 ;  /* 0x0000000c460c7220 */ /* 0x040fe20000400000 */
[C---:B------:R-:W-:Y:S01]  /*6120*/  FMUL R13, R70.reuse, R13 ;  /* 0x0000000d460d7220 */ /* 0x040fe20000400000 */
[C---:B------:R-:W-:Y:S01]  /*6130*/  FMUL R16, R70.reuse, R16 ;  /* 0x0000001046107220 */ /* 0x040fe20000400000 */
[C---:B------:R-:W-:Y:S01]  /*6140*/  FMUL R17, R70.reuse, R17 ;  /* 0x0000001146117220 */ /* 0x040fe20000400000 */
[C---:B------:R-:W-:Y:S01]  /*6150*/  FMUL R0, R70.reuse, R20 ;  /* 0x0000001446007220 */ /* 0x040fe20000400000 */
[C---:B------:R-:W-:Y:S01]  /*6160*/  FMUL R2, R70.reuse, R21 ;  /* 0x0000001546027220 */ /* 0x040fe20000400000 */
[C---:B------:R-:W-:Y:S01]  /*6170*/  FMUL R21, R70.reuse, R28 ;  /* 0x0000001c46157220 */ /* 0x040fe20000400000 */
[----:B------:R-:W-:Y:S02]  /*6180*/  HADD2.F32 R122, -RZ, R122.H1_H1 ;  /* 0x3000007aff7a7230 */ /* 0x000fe40000004100 */
[C---:B------:R-:W-:Y:S01]  /*6190*/  FMUL R6, R70.reuse, R6 ;  /* 0x0000000646067220 */ /* 0x040fe20000400000 */
[--C-:B------:R-:W-:Y:S02]  /*61a0*/  HADD2.F32 R125, -RZ, R126.reuse.H0_H0 ;  /* 0x2000007eff7d7230 */ /* 0x100fe40000004100 */
[C---:B------:R-:W-:Y:S01]  /*61b0*/  FMUL R7, R70.reuse, R7 ;  /* 0x0000000746077220 */ /* 0x040fe20000400000 */
[----:B------:R-:W-:Y:S02]  /*61c0*/  HADD2.F32 R126, -RZ, R126.H1_H1 ;  /* 0x3000007eff7e7230 */ /* 0x000fe40000004100 */
[C---:B------:R-:W-:Y:S01]  /*61d0*/  FFMA R6, R71.reuse, R3, R6 ;  /* 0x0000000347067223 */ /* 0x040fe20000000006 */
[C---:B------:R-:W-:Y:S01]  /*61e0*/  FMUL R10, R70.reuse, R10 ;  /* 0x0000000a460a7220 */ /* 0x040fe20000400000 */
[C---:B------:R-:W-:Y:S01]  /*61f0*/  FFMA R7, R71.reuse, R72, R7 ;  /* 0x0000004847077223 */ /* 0x040fe20000000007 */
[C---:B------:R-:W-:Y:S01]  /*6200*/  FFMA R8, R71.reuse, R73, R8 ;  /* 0x0000004947087223 */ /* 0x040fe20000000008 */
[C---:B------:R-:W-:Y:S01]  /*6210*/  FFMA R9, R71.reuse, R74, R9 ;  /* 0x0000004a47097223 */ /* 0x040fe20000000009 */
[C---:B------:R-:W-:Y:S01]  /*6220*/  FFMA R10, R71.reuse, R75, R10 ;  /* 0x0000004b470a7223 */ /* 0x040fe2000000000a */
[--C-:B------:R-:W-:Y:S02]  /*6230*/  HADD2.F32 R74, -RZ, R129.reuse.H0_H0 ;  /* 0x20000081ff4a7230 */ /* 0x100fe40000004100 */
[C---:B------:R-:W-:Y:S01]  /*6240*/  FMUL R11, R70.reuse, R11 ;  /* 0x0000000b460b7220 */ /* 0x040fe20000400000 */
[----:B------:R-:W-:Y:S02]  /*6250*/  HADD2.F32 R75, -RZ, R129.H1_H1 ;  /* 0x30000081ff4b7230 */ /* 0x000fe40000004100 */
[C---:B------:R-:W-:Y:S01]  /*6260*/  FMUL R14, R70.reuse, R14 ;  /* 0x0000000e460e7220 */ /* 0x040fe20000400000 */
[--C-:B------:R-:W-:Y:S02]  /*6270*/  HADD2.F32 R72, -RZ, R130.reuse.H0_H0 ;  /* 0x20000082ff487230 */ /* 0x100fe40000004100 */
[C---:B------:R-:W-:Y:S01]  /*6280*/  FFMA R11, R71.reuse, R76, R11 ;  /* 0x0000004c470b7223 */ /* 0x040fe2000000000b */
[C---:B------:R-:W-:Y:S01]  /*6290*/  FFMA R12, R71.reuse, R77, R12 ;  /* 0x0000004d470c7223 */ /* 0x040fe2000000000c */
[----:B------:R-:W-:Y:S01]  /*62a0*/  FFMA R13, R71, R78, R13 ;  /* 0x0000004e470d7223 */ /* 0x000fe2000000000d */
[----:B------:R-:W-:Y:S01]  /*62b0*/  F2FP.SATFINITE.E5M2.F32.PACK_AB_MERGE_C R76, R7, R6, RZ ;  /* 0x00000006074c723e */ /* 0x000fe200048060ff */
[----:B------:R-:W-:Y:S01]  /*62c0*/  FFMA R14, R71, R79, R14 ;  /* 0x0000004f470e7223 */ /* 0x000fe2000000000e */
[----:B------:R-:W-:Y:S01]  /*62d0*/  F2FP.SATFINITE.E5M2.F32.PACK_AB_MERGE_C R129, R11, R10, RZ ;  /* 0x0000000a0b81723e */ /* 0x000fe200048060ff */
[C---:B------:R-:W-:Y:S01]  /*62e0*/  FMUL R7, R70.reuse, R24 ;  /* 0x0000001846077220 */ /* 0x040fe20000400000 */
[C---:B------:R-:W-:Y:S01]  /*62f0*/  FMUL R10, R70.reuse, R25 ;  /* 0x00000019460a7220 */ /* 0x040fe20000400000 */
[C---:B------:R-:W-:Y:S01]  /*6300*/  FMUL R25, R70.reuse, R32 ;  /* 0x0000002046197220 */ /* 0x040fe20000400000 */
[----:B------:R-:W-:Y:S02]  /*6310*/  HADD2.F32 R73, -RZ, R130.H1_H1 ;  /* 0x30000082ff497230 */ /* 0x000fe40000004100 */
[C---:B------:R-:W-:Y:S01]  /*6320*/  FMUL R15, R70.reuse, R15 ;  /* 0x0000000f460f7220 */ /* 0x040fe20000400000 */
[C---:B------:R-:W-:Y:S01]  /*6330*/  FMUL R18, R70.reuse, R18 ;  /* 0x0000001246127220 */ /* 0x040fe20000400000 */
[C---:B------:R-:W-:Y:S01]  /*6340*/  FMUL R19, R70.reuse, R19 ;  /* 0x0000001346137220 */ /* 0x040fe20000400000 */
[C---:B------:R-:W-:Y:S01]  /*6350*/  FMUL R3, R70.reuse, R22 ;  /* 0x0000001646037220 */ /* 0x040fe20000400000 */
[C---:B------:R-:W-:Y:S01]  /*6360*/  FFMA R15, R71.reuse, R80, R15 ;  /* 0x00000050470f7223 */ /* 0x040fe2000000000f */
[C---:B------:R-:W-:Y:S01]  /*6370*/  FFMA R16, R71.reuse, R81, R16 ;  /* 0x0000005147107223 */ /* 0x040fe20000000010 */
[C---:B------:R-:W-:Y:S01]  /*6380*/  FFMA R17, R71.reuse, R82, R17 ;  /* 0x0000005247117223 */ /* 0x040fe20000000011 */
[C---:B------:R-:W-:Y:S01]  /*6390*/  FFMA R18, R71.reuse, R83, R18 ;  /* 0x0000005347127223 */ /* 0x040fe20000000012 */
        /* <DEDUP_REMOVED lines=16> */
[----:B------:R-:W-:Y:S01]  /*64a0*/  FMUL R20, R70, R27 ;  /* 0x0000001b46147220 */ /* 0x000fe20000400000 */
[----:B------:R-:W-:Y:S01]  /*64b0*/  F2FP.SATFINITE.E5M2.F32.PACK_AB_MERGE_C R3, R6, R3, RZ ;  /* 0x000000030603723e */ /* 0x000fe200048060ff */
[C---:B------:R-:W-:Y:S01]  /*64c0*/  FMUL R23, R70.reuse, R30 ;  /* 0x0000001e46177220 */ /* 0x040fe20000400000 */
[C---:B------:R-:W-:Y:S01]  /*64d0*/  FMUL R30, R70.reuse, R37 ;  /* 0x00000025461e7220 */ /* 0x040fe20000400000 */
[C---:B------:R-:W-:Y:S01]  /*64e0*/  FFMA R20, R71.reuse, R92, R20 ;  /* 0x0000005c47147223 */ /* 0x040fe20000000014 */
[C---:B------:R-:W-:Y:S01]  /*64f0*/  FFMA R21, R71.reuse, R93, R21 ;  /* 0x0000005d47157223 */ /* 0x040fe20000000015 */
[C---:B------:R-:W-:Y:S01]  /*6500*/  FFMA R22, R71.reuse, R94, R22 ;  /* 0x0000005e47167223 */ /* 0x040fe20000000016 */
[C---:B------:R-:W-:Y:S01]  /*6510*/  FFMA R23, R71.reuse, R95, R23 ;  /* 0x0000005f47177223 */ /* 0x040fe20000000017 */
        /* <DEDUP_REMOVED lines=12> */
[----:B------:R-:W-:Y:S01]  /*65e0*/  FMUL R38, R70, R45 ;  /* 0x0000002d46267220 */ /* 0x000fe20000400000 */
[C---:B------:R-:W-:Y:S01]  /*65f0*/  FFMA R28, R71.reuse, R100, R28 ;  /* 0x00000064471c7223 */ /* 0x040fe2000000001c */
[----:B------:R-:W-:Y:S01]  /*6600*/  F2FP.SATFINITE.E5M2.F32.PACK_AB_MERGE_C R6, R22, R21, R6 ;  /* 0x000000151606723e */ /* 0x000fe20004806006 */
[C---:B------:R-:W-:Y:S01]  /*6610*/  FFMA R29, R71.reuse, R101, R29 ;  /* 0x00000065471d7223 */ /* 0x040fe2000000001d */
[C---:B------:R-:W-:Y:S01]  /*6620*/  FFMA R30, R71.reuse, R102, R30 ;  /* 0x00000066471e7223 */ /* 0x040fe2000000001e */
[----:B------:R-:W-:Y:S01]  /*6630*/  FFMA R31, R71, R103, R31 ;  /* 0x00000067471f7223 */ /* 0x000fe2000000001f */
[C---:B------:R-:W-:Y:S01]  /*6640*/  FMUL R45, R70.reuse, R52 ;  /* 0x00000034462d7220 */ /* 0x040fe20000400000 */
[C---:B------:R-:W-:Y:S01]  /*6650*/  FMUL R52, R70.reuse, R59 ;  /* 0x0000003b46347220 */ /* 0x040fe20000400000 */
[C---:B------:R-:W-:Y:S01]  /*6660*/  FMUL R59, R70.reuse, R66 ;  /* 0x00000042463b7220 */ /* 0x040fe20000400000 */
[----:B------:R-:W-:Y:S01]  /*6670*/  F2FP.SATFINITE.E5M2.F32.PACK_AB_MERGE_C R66, R13, R12, R14 ;  /* 0x0000000c0d42723e */ /* 0x000fe2000480600e */
[C---:B------:R-:W-:Y:S01]  /*6680*/  FMUL R32, R70.reuse, R39 ;  /* 0x0000002746207220 */ /* 0x040fe20000400000 */
[--C-:B------:R-:W-:Y:S02]  /*6690*/  HADD2.F32 R107, -RZ, R108.reuse.H0_H0 ;  /* 0x2000006cff6b7230 */ /* 0x100fe40000004100 */
[C---:B------:R-:W-:Y:S01]  /*66a0*/  FMUL R35, R70.reuse, R42 ;  /* 0x0000002a46237220 */ /* 0x040fe20000400000 */
[----:B------:R-:W-:Y:S02]  /*66b0*/  HADD2.F32 R108, -RZ, R108.H1_H1 ;  /* 0x3000006cff6c7230 */ /* 0x000fe40000004100 */
[C---:B------:R-:W-:Y:S01]  /*66c0*/  FFMA R32, R71.reuse, R104, R32 ;  /* 0x0000006847207223 */ /* 0x040fe20000000020 */
[----:B------:R-:W-:Y:S01]  /*66d0*/  FMUL R36, R70, R43 ;  /* 0x0000002b46247220 */ /* 0x000fe20000400000 */
[C---:B------:R-:W-:Y:S01]  /*66e0*/  FFMA R33, R71.reuse, R105, R33 ;  /* 0x0000006947217223 */ /* 0x040fe20000000021 */
[C---:B------:R-:W-:Y:S01]  /*66f0*/  FFMA R34, R71.reuse, R106, R34 ;  /* 0x0000006a47227223 */ /* 0x040fe20000000022 */
[--C-:B------:R-:W-:Y:S01]  /*6700*/  HADD2.F32 R111, -RZ, R112.reuse.H0_H0 ;  /* 0x20000070ff6f7230 */ /* 0x100fe20000004100 */
[----:B------:R-:W-:Y:S01]  /*6710*/  F2FP.SATFINITE.E5M2.F32.PACK_AB_MERGE_C R32, R32, R31, RZ ;  /* 0x0000001f2020723e */ /* 0x000fe200048060ff */
[C---:B------:R-:W-:Y:S01]  /*6720*/  FFMA R35, R71.reuse, R107, R35 ;  /* 0x0000006b47237223 */ /* 0x040fe20000000023 */
[----:B------:R-:W-:Y:S02]  /*6730*/  HADD2.F32 R112, -RZ, R112.H1_H1 ;  /* 0x30000070ff707230 */ /* 0x000fe40000004100 */
[----:B------:R-:W-:Y:S01]  /*6740*/  FMUL R39, R70, R46 ;  /* 0x0000002e46277220 */ /* 0x000fe20000400000 */
[----:B------:R-:W-:Y:S01]  /*6750*/  F2FP.SATFINITE.E5M2.F32.PACK_AB_MERGE_C R32, R30, R29, R32 ;  /* 0x0000001d1e20723e */ /* 0x000fe20004806020 */
[C---:B------:R-:W-:Y:S01]  /*6760*/  FFMA R36, R71.reuse, R108, R36 ;  /* 0x0000006c47247223 */ /* 0x040fe20000000024 */
[C---:B------:R-:W-:Y:S01]  /*6770*/  FMUL R40, R70.reuse, R47 ;  /* 0x0000002f46287220 */ /* 0x040fe20000400000 */
[C---:B------:R-:W-:Y:S01]  /*6780*/  FFMA R37, R71.reuse, R109, R37 ;  /* 0x0000006d47257223 */ /* 0x040fe20000000025 */
[C---:B------:R-:W-:Y:S01]  /*6790*/  FFMA R38, R71.reuse, R110, R38 ;  /* 0x0000006e47267223 */ /* 0x040fe20000000026 */
[C---:B------:R-:W-:Y:S01]  /*67a0*/  FMUL R42, R70.reuse, R49 ;  /* 0x00000031462a7220 */ /* 0x040fe20000400000 */
[--C-:B------:R-:W-:Y:S02]  /*67b0*/  HADD2.F32 R115, -RZ, R116.reuse.H0_H0 ;  /* 0x20000074ff737230 */ /* 0x100fe40000004100 */
[C---:B------:R-:W-:Y:S01]  /*67c0*/  FFMA R39, R71.reuse, R111, R39 ;  /* 0x0000006f47277223 */ /* 0x040fe20000000027 */
[----:B------:R-:W-:Y:S02]  /*67d0*/  HADD2.F32 R116, -RZ, R116.H1_H1 ;  /* 0x30000074ff747230 */ /* 0x000fe40000004100 */
[C---:B------:R-:W-:Y:S01]  /*67e0*/  FMUL R43, R70.reuse, R50 ;  /* 0x00000032462b7220 */ /* 0x040fe20000400000 */
[C---:B------:R-:W-:Y:S01]  /*67f0*/  FFMA R40, R71.reuse, R112, R40 ;  /* 0x0000007047287223 */ /* 0x040fe20000000028 */
[C---:B------:R-:W-:Y:S01]  /*6800*/  FMUL R44, R70.reuse, R51 ;  /* 0x00000033462c7220 */ /* 0x040fe20000400000 */
[C---:B------:R-:W-:Y:S01]  /*6810*/  FFMA R41, R71.reuse, R113, R41 ;  /* 0x0000007147297223 */ /* 0x040fe20000000029 */
[C---:B------:R-:W-:Y:S01]  /*6820*/  FMUL R50, R70.reuse, R57 ;  /* 0x0000003946327220 */ /* 0x040fe20000400000 */
[C---:B------:R-:W-:Y:S01]  /*6830*/  FMUL R57, R70.reuse, R64 ;  /* 0x0000004046397220 */ /* 0x040fe20000400000 */
[----:B------:R-:W-:Y:S01]  /*6840*/  FFMA R42, R71, R114, R42 ;  /* 0x00000072472a7223 */ /* 0x000fe2000000002a */
[C---:B------:R-:W-:Y:S01]  /*6850*/  FMUL R46, R70.reuse, R53 ;  /* 0x00000035462e7220 */ /* 0x040fe20000400000 */
[--C-:B------:R-:W-:Y:S01]  /*6860*/  HADD2.F32 R119, -RZ, R120.reuse.H0_H0 ;  /* 0x20000078ff777230 */ /* 0x100fe20000004100 */
[----:B------:R-:W-:Y:S01]  /*6870*/  F2FP.SATFINITE.E5M2.F32.PACK_AB_MERGE_C R64, R5, R4, R76 ;  /* 0x000000040540723e */ /* 0x000fe2000480604c */
[C---:B------:R-:W-:Y:S01]  /*6880*/  FMUL R51, R70.reuse, R58 ;  /* 0x0000003a46337220 */ /* 0x040fe20000400000 */
[C---:B------:R-:W-:Y:S01]  /*6890*/  FMUL R53, R70.reuse, R60 ;  /* 0x0000003c46357220 */ /* 0x040fe20000400000 */
[C---:B------:R-:W-:Y:S01]  /*68a0*/  FFMA R43, R71.reuse, R115, R43 ;  /* 0x00000073472b7223 */ /* 0x040fe2000000002b */
[----:B------:R-:W-:Y:S02]  /*68b0*/  HADD2.F32 R120, -RZ, R120.H1_H1 ;  /* 0x30000078ff787230 */ /* 0x000fe40000004100 */
[C---:B------:R-:W-:Y:S01]  /*68c0*/  FMUL R47, R70.reuse, R54 ;  /* 0x00000036462f7220 */ /* 0x040fe20000400000 */
[C---:B------:R-:W-:Y:S01]  /*68d0*/  FMUL R58, R70.reuse, R65 ;  /* 0x00000041463a7220 */ /* 0x040fe20000400000 */
[----:B------:R-:W-:Y:S01]  /*68e0*/  FMUL R60, R70, R67 ;  /* 0x00000043463c7220 */ /* 0x000fe20000400000 */
[----:B------:R-:W-:Y:S01]  /*68f0*/  F2FP.SATFINITE.E5M2.F32.PACK_AB_MERGE_C R5, R20, R11, RZ ;  /* 0x0000000b1405723e */ /* 0x000fe200048060ff */
[----:B------:R-:W-:Y:S01]  /*6900*/  FFMA R44, R71, R116, R44 ;  /* 0x00000074472c7223 */ /* 0x000fe2000000002c */
[C---:B------:R-:W-:Y:S01]  /*6910*/  FMUL R48, R70.reuse, R55 ;  /* 0x0000003746307220 */ /* 0x040fe20000400000 */
[----:B------:R-:W-:Y:S01]  /*6920*/  F2FP.SATFINITE.E5M2.F32.PACK_AB_MERGE_C R65, R9, R8, R129 ;  /* 0x000000080941723e */ /* 0x000fe20004806081 */
[----:B------:R-:W-:Y:S01]  /*6930*/  FFMA R45, R71, R117, R45 ;  /* 0x00000075472d7223 */ /* 0x000fe2000000002d */
[----:B------:R-:W-:Y:S01]  /*6940*/  F2FP.SATFINITE.E5M2.F32.PACK_AB_MERGE_C R67, R17, R16, R18 ;  /* 0x000000101143723e */ /* 0x000fe20004806012 */
[----:B------:R-:W-:Y:S01]  /*6950*/  FMUL R49, R70, R56 ;  /* 0x0000003846317220 */ /* 0x000fe20000400000 */
[C---:B------:R-:W-:Y:S01]  /*6960*/  FFMA R46, R71.reuse, R118, R46 ;  /* 0x00000076472e7223 */ /* 0x040fe2000000002e */
[--C-:B------:R-:W-:Y:S02]  /*6970*/  HADD2.F32 R123, -RZ, R124.reuse.H0_H0 ;  /* 0x2000007cff7b7230 */ /* 0x100fe40000004100 */
[C---:B------:R-:W-:Y:S01]  /*6980*/  FFMA R47, R71.reuse, R119, R47 ;  /* 0x00000077472f7223 */ /* 0x040fe2000000002f */
[----:B------:R1:W-:Y:S01]  /*6990*/  STS.128 [R140+UR44+0x2200], R64 ;  /* 0x002200408c007988 */ /* 0x0003e20008000c2c */
[----:B------:R-:W-:Y:S01]  /*69a0*/  HADD2.F32 R124, -RZ, R124.H1_H1 ;  /* 0x3000007cff7c7230 */ /* 0x000fe20000004100 */
[----:B------:R-:W-:Y:S01]  /*69b0*/  F2FP.SATFINITE.E5M2.F32.PACK_AB_MERGE_C R5, R10, R7, R5 ;  /* 0x000000070a05723e */ /* 0x000fe20004806005 */
[C---:B------:R-:W-:Y:S01]  /*69c0*/  FFMA R48, R71.reuse, R120, R48 ;  /* 0x0000007847307223 */ /* 0x040fe20000000030 */
[----:B------:R-:W-:Y:S01]  /*69d0*/  F2FP.SATFINITE.E5M2.F32.PACK_AB_MERGE_C R7, R28, R27, RZ ;  /* 0x0000001b1c07723e */ /* 0x000fe200048060ff */
        /* <DEDUP_REMOVED lines=8> */
[----:B------:R-:W-:Y:S01]  /*6a60*/  FMUL R56, R70, R63 ;  /* 0x0000003f46387220 */ /* 0x000fe20000400000 */
[----:B------:R-:W-:Y:S01]  /*6a70*/  F2FP.SATFINITE.E5M2.F32.PACK_AB_MERGE_C R4, R2, R0, R3 ;  /* 0x000000000204723e */ /* 0x000fe20004806003 */
[C---:B------:R-:W-:Y:S01]  /*6a80*/  FFMA R53, R71.reuse, R125, R53 ;  /* 0x0000007d47357223 */ /* 0x040fe20000000035 */
[----:B------:R-:W-:Y:S01]  /*6a90*/  F2FP.SATFINITE.E5M2.F32.PACK_AB_MERGE_C R7, R26, R25, R7 ;  /* 0x000000191a07723e */ /* 0x000fe20004806007 */
[C---:B------:R-:W-:Y:S01]  /*6aa0*/  FFMA R54, R71.reuse, R126, R54 ;  /* 0x0000007e47367223 */ /* 0x040fe20000000036 */
[C---:B------:R-:W-:Y:S01]  /*6ab0*/  FFMA R55, R71.reuse, R127, R55 ;  /* 0x0000007f47377223 */ /* 0x040fe20000000037 */
[----:B------:R-:W-:Y:S01]  /*6ac0*/  F2FP.SATFINITE.E5M2.F32.PACK_AB_MERGE_C R35, R36, R35, RZ ;  /* 0x000000232423723e */ /* 0x000fe200048060ff */
[C---:B------:R-:W-:Y:S01]  /*6ad0*/  FFMA R56, R71.reuse, R128, R56 ;  /* 0x0000008047387223 */ /* 0x040fe20000000038 */
[----:B------:R1:W-:Y:S01]  /*6ae0*/  STS.128 [R149+0x2010], R4 ;  /* 0x0020100495007388 */ /* 0x0003e20000000c00 */
[----:B------:R-:W-:Y:S01]  /*6af0*/  F2FP.SATFINITE.E5M2.F32.PACK_AB_MERGE_C R39, R40, R39, RZ ;  /* 0x000000272827723e */ /* 0x000fe200048060ff */
[C---:B------:R-:W-:Y:S01]  /*6b00*/  FFMA R57, R71.reuse, R72, R57 ;  /* 0x0000004847397223 */ /* 0x040fe20000000039 */
[----:B------:R-:W-:Y:S01]  /*6b10*/  F2FP.SATFINITE.E5M2.F32.PACK_AB_MERGE_C R43, R44, R43, RZ ;  /* 0x0000002b2c2b723e */ /* 0x000fe200048060ff */
[C---:B------:R-:W-:Y:S01]  /*6b20*/  FFMA R58, R71.reuse, R73, R58 ;  /* 0x00000049473a7223 */ /* 0x040fe2000000003a */
[C---:B------:R-:W-:Y:S01]  /*6b30*/  FFMA R59, R71.reuse, R74, R59 ;  /* 0x0000004a473b7223 */ /* 0x040fe2000000003b */
[----:B------:R-:W-:Y:S01]  /*6b40*/  F2FP.SATFINITE.E5M2.F32.PACK_AB_MERGE_C R33, R34, R33, R35 ;  /* 0x000000212221723e */ /* 0x000fe20004806023 */
[----:B------:R-:W-:Y:S01]  /*6b50*/  FFMA R60, R71, R75, R60 ;  /* 0x0000004b473c7223 */ /* 0x000fe2000000003c */
[----:B------:R-:W-:Y:S02]  /*6b60*/  F2FP.SATFINITE.E5M2.F32.PACK_AB_MERGE_C R34, R38, R37, R39 ;  /* 0x000000252622723e */ /* 0x000fe40004806027 */
[----:B------:R-:W-:Y:S02]  /*6b70*/  F2FP.SATFINITE.E5M2.F32.PACK_AB_MERGE_C R35, R42, R41, R43 ;  /* 0x000000292a23723e */ /* 0x000fe4000480602b */
[----:B------:R-:W-:Y:S02]  /*6b80*/  F2FP.SATFINITE.E5M2.F32.PACK_AB_MERGE_C R51, R52, R51, RZ ;  /* 0x000000333433723e */ /* 0x000fe400048060ff */
[----:B------:R-:W-:Y:S01]  /*6b90*/  F2FP.SATFINITE.E5M2.F32.PACK_AB_MERGE_C R48, R48, R47, RZ ;  /* 0x0000002f3030723e */ /* 0x000fe200048060ff */
[----:B------:R1:W-:Y:S01]  /*6ba0*/  STS.128 [R148+0x2020], R32 ;  /* 0x0020202094007388 */ /* 0x0003e20000000c00 */
[----:B------:R-:W-:Y:S02]  /*6bb0*/  F2FP.SATFINITE.E5M2.F32.PACK_AB_MERGE_C R55, R56, R55, RZ ;  /* 0x000000373837723e */ /* 0x000fe400048060ff */
[----:B------:R-:W-:Y:S02]  /*6bc0*/  F2FP.SATFINITE.E5M2.F32.PACK_AB_MERGE_C R59, R60, R59, RZ ;  /* 0x0000003b3c3b723e */ /* 0x000fe400048060ff */
[----:B------:R-:W-:Y:S02]  /*6bd0*/  F2FP.SATFINITE.E5M2.F32.PACK_AB_MERGE_C R49, R50, R49, R51 ;  /* 0x000000313231723e */ /* 0x000fe40004806033 */
[----:B------:R-:W-:Y:S02]  /*6be0*/  F2FP.SATFINITE.E5M2.F32.PACK_AB_MERGE_C R48, R46, R45, R48 ;  /* 0x0000002d2e30723e */ /* 0x000fe40004806030 */
[----:B------:R-:W-:Y:S02]  /*6bf0*/  F2FP.SATFINITE.E5M2.F32.PACK_AB_MERGE_C R50, R54, R53, R55 ;  /* 0x000000353632723e */ /* 0x000fe40004806037 */
[----:B------:R-:W-:Y:S05]  /*6c00*/  F2FP.SATFINITE.E5M2.F32.PACK_AB_MERGE_C R51, R58, R57, R59 ;  /* 0x000000393a33723e */ /* 0x000fea000480603b */
[----:B------:R1:W-:Y:S01]  /*6c10*/  STS.128 [R147+0x2030], R48 ;  /* 0x0020303093007388 */ /* 0x0003e20000000c00 */
[----:B------:R-:W-:Y:S01]  /*6c20*/  @!PT LDS RZ, [RZ] ;  /* 0x00000000fffff984 */ /* 0x000fe20000000800 */
[----:B------:R-:W-:Y:S01]  /*6c30*/  @!PT LDS RZ, [RZ] ;  /* 0x00000000fffff984 */ /* 0x000fe20000000800 */
[----:B------:R-:W-:Y:S01]  /*6c40*/  @!PT LDS RZ, [RZ] ;  /* 0x00000000fffff984 */ /* 0x000fe20000000800 */
[----:B------:R-:W-:Y:S01]  /*6c50*/  @!PT LDS RZ, [RZ] ;  /* 0x00000000fffff984 */ /* 0x000fe20000000800 */
[----:B------:R3:W-:Y:S07]  /*6c60*/  MEMBAR.ALL.CTA ;  /* 0x0000000000007992 */ /* 0x0007ee0000008000 */
[----:B---3--:R-:W3:Y:S02]  /*6c70*/  FENCE.VIEW.ASYNC.S ;  /* 0x00000000000073c6 */ /* 0x008ee40000000000 */
[----:B---3--:R-:W-:Y:S06]  /*6c80*/  BAR.SYNC.DEFER_BLOCKING 0x1, 0x80 ;  /* 0x0042000000007b1d */ /* 0x008fec0000010000 */
[----:B------:R-:W-:Y:S05]  /*6c90*/  @P0 BRA `(.L_x_100) ;  /* 0x0000000000300947 */ /* 0x000fea0003800000 */
[----:B------:R-:W-:Y:S02]  /*6ca0*/  UIADD3 UR4, UPT, UPT, UR44, 0x2200, URZ ;  /* 0x000022002c047890 */ /* 0x000fe4000fffe0ff */
[----:B------:R-:W-:Y:S02]  /*6cb0*/  USHF.L.U32 UR9, UR45, 0x6, URZ ;  /* 0x000000062d097899 */ /* 0x000fe400080006ff */
[----:B------:R-:W-:Y:S02]  /*6cc0*/  USHF.L.U32 UR10, UR46, 0x7, URZ ;  /* 0x000000072e0a7899 */ /* 0x000fe400080006ff */
[----:B------:R-:W-:Y:S01]  /*6cd0*/  MOV R150, UR4 ;  /* 0x0000000400967c02 */ /* 0x000fe20008000f00 */
[----:B------:R-:W-:Y:S01]  /*6ce0*/  UIADD3 UR4, UP0, UPT, UR62, 0x680, URZ ;  /* 0x000006803e047890 */ /* 0x000fe2000ff1e0ff */
[----:B------:R-:W-:Y:S02]  /*6cf0*/  UMOV UR11, UR36 ;  /* 0x00000024000b7c82 */ /* 0x000fe40008000000 */
[----:B------:R-:W-:Y:S01]  /*6d00*/  R2UR UR8, R150 ;  /* 0x00000000960872ca */ /* 0x000fe200000e0000 */
[----:B------:R-:W-:Y:S11]  /*6d10*/  UIADD3.X UR5, UPT, UPT, URZ, UR63, URZ, UP0, !UPT ;  /* 0x0000003fff057290 */ /* 0x000ff600087fe4ff */
[----:B------:R-:W-:Y:S01]  /*6d20*/  @!UPT UIADD3 URZ, UPT, UPT, URZ, URZ, URZ ;  /* 0x000000fffffff290 */ /* 0x000fe2000fffe0ff */
[----:B------:R3:W-:Y:S01]  /*6d30*/  UTMASTG.3D [UR8], [UR4] ;  /* 0x00000008040073b5 */ /* 0x0007e20008010000 */
[----:B------:R0:W-:Y:S01]  /*6d40*/  UTMACMDFLUSH ;  /* 0x00000000000079b7 */ /* 0x0001e20000000000 */
[----:B---3--:R-:W-:Y:S04]  /*6d50*/  DEPBAR.LE SB0, 0x0 ;  /* 0x000080000000791a */ /* 0x008fe80000000000 */
.L_x_100:
[----:B------:R-:W-:Y:S05]  /*6d60*/  BSYNC.RECONVERGENT B0 ;  /* 0x0000000000007941 */ /* 0x000fea0003800200 */
.L_x_99:
[----:B------:R-:W-:Y:S01]  /*6d70*/  BAR.SYNC.DEFER_BLOCKING 0x1, 0x80 ;  /* 0x0042000000007b1d */ /* 0x000fe20000010000 */
[----:B------:R-:W-:Y:S01]  /*6d80*/  ISETP.NE.AND P0, PT, R143, 0x2, PT ;  /* 0x000000028f00780c */ /* 0x000fe20003f05270 */
[----:B------:R-:W-:Y:S01]  /*6d90*/  UISETP.NE.AND UP0, UPT, UR47, URZ, UPT ;  /* 0x000000ff2f00728c */ /* 0x000fe2000bf05270 */
[----:B------:R-:W-:Y:S01]  /*6da0*/  ISETP.NE.AND P1, PT, R68, 0x4, PT ;  /* 0x000000044400780c */ /* 0x000fe20003f25270 */
[----:B------:R-:W-:Y:S01]  /*6db0*/  UIADD3 UR45, UPT, UPT, UR37, UR55, URZ ;  /* 0x00000037252d7290 */ /* 0x000fe2000fffe0ff */
[----:B------:R-:W-:Y:S01]  /*6dc0*/  SEL R2, RZ, 0x1, P0 ;  /* 0x00000001ff027807 */ /* 0x000fe20000000000 */
[----:B------:R-:W-:Y:S01]  /*6dd0*/  UIADD3 UR46, UPT, UPT, UR38, UR58, URZ ;  /* 0x0000003a262e7290 */ /* 0x000fe2000fffe0ff */
[----:B------:R-:W-:Y:S02]  /*6de0*/  SEL R0, RZ, 0x1, P1 ;  /* 0x00000001ff007807 */ /* 0x000fe40000800000 */
[----:B------:R-:W-:Y:S02]  /*6df0*/  LOP3.LUT R145, R145, R2, RZ, 0x3c, !PT ;  /* 0x0000000291917212 */ /* 0x000fe400078e3cff */
[----:B------:R-:W-:Y:S02]  /*6e00*/  LOP3.LUT R146, R146, R0, RZ, 0x3c, !PT ;  /* 0x0000000092927212 */ /* 0x000fe400078e3cff */
[----:B------:R-:W-:Y:S02]  /*6e10*/  SEL R143, R143, RZ, P0 ;  /* 0x000000ff8f8f7207 */ /* 0x000fe40000000000 */
[----:B------:R-:W-:Y:S01]  /*6e20*/  SEL R68, R68, RZ, P1 ;  /* 0x000000ff44447207 */ /* 0x000fe20000800000 */
[----:B------:R-:W-:Y:S01]  /*6e30*/  UMOV UR36, UR54 ;  /* 0x0000003600247c82 */ /* 0x000fe20008000000 */
[----:B------:R-:W-:Y:S05]  /*6e40*/  BRA.U UP0, `(.L_x_101) ;  /* 0xffffffdd00187547 */ /* 0x000fea000b83ffff */
[----:B------:R-:W-:Y:S05]  /*6e50*/  EXIT ;  /* 0x000000000000794d */ /* 0x000fea0003800000 */
.L_x_24:
[----:B-1----:R1:W2:Y:S02]  /*6e60*/  SYNCS.PHASECHK.TRANS64.TRYWAIT P0, [R0+URZ+0xd0], R2 ;  /* 0x0000d002000075a7 */ /* 0x0022a400080011ff */
[----:B--2---:R-:W-:Y:S05]  /*6e70*/  @!P0 NANOSLEEP.SYNCS 0x989680 ;  /* 0x009896800000895d */ /* 0x004fea0003900000 */
[----:B------:R-:W2:Y:S02]  /*6e80*/  @!P0 SYNCS.PHASECHK.TRANS64 P0, [R0+URZ+0xd0], R2 ;  /* 0x0000d002000085a7 */ /* 0x000ea400080010ff */
[----:B--2---:R-:W-:Y:S05]  /*6e90*/  @!P0 BRA `(.L_x_24) ;  /* 0xfffffffc00f08947 */ /* 0x004fea000383ffff */
[----:B------:R-:W-:Y:S05]  /*6ea0*/  BRA `(.L_x_102) ;  /* 0xffffffa800587947 */ /* 0x000fea000383ffff */
.L_x_27:
[----:B-1----:R-:W-:-:S07]  /*6eb0*/  MOV R0, UR33 ;  /* 0x0000002100007c02 */ /* 0x002fce0008000f00 */
.L_x_103:
[----:B-1----:R1:W2:Y:S02]  /*6ec0*/  SYNCS.PHASECHK.TRANS64.TRYWAIT P0, [R0+URZ+0x20], R3 ;  /* 0x00002003000075a7 */ /* 0x0022a400080011ff */
[----:B--2---:R-:W-:Y:S05]  /*6ed0*/  @!P0 NANOSLEEP.SYNCS 0x989680 ;  /* 0x009896800000895d */ /* 0x004fea0003900000 */
[----:B------:R-:W2:Y:S02]  /*6ee0*/  @!P0 SYNCS.PHASECHK.TRANS64 P0, [R0+URZ+0x20], R3 ;  /* 0x00002003000085a7 */ /* 0x000ea400080010ff */
[----:B--2---:R-:W-:Y:S05]  /*6ef0*/  @!P0 BRA `(.L_x_103) ;  /* 0xfffffffc00f08947 */ /* 0x004fea000383ffff */
[----:B------:R-:W-:Y:S05]  /*6f00*/  BRA `(.L_x_26) ;  /* 0xffffffa800987947 */ /* 0x000fea000383ffff */
.L_x_34:
[----:B-1----:R-:W-:-:S07]  /*6f10*/  MOV R0, UR17 ;  /* 0x0000001100007c02 */ /* 0x002fce0008000f00 */
.L_x_104:
[----:B-1----:R1:W2:Y:S02]  /*6f20*/  SYNCS.PHASECHK.TRANS64.TRYWAIT P0, [R0+URZ+0x20], R3 ;  /* 0x00002003000075a7 */ /* 0x0022a400080011ff */
[----:B--2---:R-:W-:Y:S05]  /*6f30*/  @!P0 NANOSLEEP.SYNCS 0x989680 ;  /* 0x009896800000895d */ /* 0x004fea0003900000 */
[----:B------:R-:W2:Y:S02]  /*6f40*/  @!P0 SYNCS.PHASECHK.TRANS64 P0, [R0+URZ+0x20], R3 ;  /* 0x00002003000085a7 */ /* 0x000ea400080010ff */
[----:B--2---:R-:W-:Y:S05]  /*6f50*/  @!P0 BRA `(.L_x_104) ;  /* 0xfffffffc00f08947 */ /* 0x004fea000383ffff */
[----:B------:R-:W-:Y:S05]  /*6f60*/  BRA `(.L_x_33) ;  /* 0xffffffac00547947 */ /* 0x000fea000383ffff */
.L_x_39:
[----:B-1----:R1:W2:Y:S02]  /*6f70*/  SYNCS.PHASECHK.TRANS64.TRYWAIT P0, [R3+URZ+0x60], R0 ;  /* 0x00006000030075a7 */ /* 0x0022a400080011ff */
[----:B--2---:R-:W-:Y:S05]  /*6f80*/  @!P0 NANOSLEEP.SYNCS 0x989680 ;  /* 0x009896800000895d */ /* 0x004fea0003900000 */
[----:B------:R-:W2:Y:S02]  /*6f90*/  @!P0 SYNCS.PHASECHK.TRANS64 P0, [R3+URZ+0x60], R0 ;  /* 0x00006000030085a7 */ /* 0x000ea400080010ff */
[----:B--2---:R-:W-:Y:S05]  /*6fa0*/  @!P0 BRA `(.L_x_39) ;  /* 0xfffffffc00f08947 */ /* 0x004fea000383ffff */
[----:B------:R-:W-:Y:S05]  /*6fb0*/  BRA `(.L_x_105) ;  /* 0xffffffac00f47947 */ /* 0x000fea000383ffff */
.L_x_43:
[----:B------:R-:W-:-:S07]  /*6fc0*/  MOV R0, UR4 ;  /* 0x0000000400007c02 */ /* 0x000fce0008000f00 */
.L_x_106:
[----:B-1----:R1:W2:Y:S02]  /*6fd0*/  SYNCS.PHASECHK.TRANS64.TRYWAIT P0, [R0+URZ], R2 ;  /* 0x00000002000075a7 */ /* 0x0022a400080011ff */
[----:B--2---:R-:W-:Y:S05]  /*6fe0*/  @!P0 NANOSLEEP.SYNCS 0x989680 ;  /* 0x009896800000895d */ /* 0x004fea0003900000 */
[----:B------:R-:W2:Y:S02]  /*6ff0*/  @!P0 SYNCS.PHASECHK.TRANS64 P0, [R0+URZ], R2 ;  /* 0x00000002000085a7 */ /* 0x000ea400080010ff */
[----:B--2---:R-:W-:Y:S05]  /*7000*/  @!P0 BRA `(.L_x_106) ;  /* 0xfffffffc00f08947 */ /* 0x004fea000383ffff */
[----:B------:R-:W-:Y:S05]  /*7010*/  BRA `(.L_x_107) ;  /* 0xffffffb400987947 */ /* 0x000fea000383ffff */
.L_x_44:
[----:B------:R-:W-:-:S07]  /*7020*/  MOV R0, UR5 ;  /* 0x0000000500007c02 */ /* 0x000fce0008000f00 */
.L_x_108:
[----:B-1----:R1:W2:Y:S02]  /*7030*/  SYNCS.PHASECHK.TRANS64.TRYWAIT P0, [R0+URZ], R3 ;  /* 0x00000003000075a7 */ /* 0x0022a400080011ff */
[----:B--2---:R-:W-:Y:S05]  /*7040*/  @!P0 NANOSLEEP.SYNCS 0x989680 ;  /* 0x009896800000895d */ /* 0x004fea0003900000 */
[----:B------:R-:W2:Y:S02]  /*7050*/  @!P0 SYNCS.PHASECHK.TRANS64 P0, [R0+URZ], R3 ;  /* 0x00000003000085a7 */ /* 0x000ea400080010ff */
[----:B--2---:R-:W-:Y:S05]  /*7060*/  @!P0 BRA `(.L_x_108) ;  /* 0xfffffffc00f08947 */ /* 0x004fea000383ffff */
[----:B------:R-:W-:Y:S05]  /*7070*/  BRA `(.L_x_109) ;  /* 0xffffffb400a47947 */ /* 0x000fea000383ffff */
.L_x_45:
[----:B------:R-:W-:-:S07]  /*7080*/  MOV R0, UR5 ;  /* 0x0000000500007c02 */ /* 0x000fce0008000f00 */
.L_x_110:
[----:B-1----:R1:W2:Y:S02]  /*7090*/  SYNCS.PHASECHK.TRANS64.TRYWAIT P0, [R0+URZ], R3 ;  /* 0x00000003000075a7 */ /* 0x0022a400080011ff */
[----:B--2---:R-:W-:Y:S05]  /*70a0*/  @!P0 NANOSLEEP.SYNCS 0x989680 ;  /* 0x009896800000895d */ /* 0x004fea0003900000 */
[----:B------:R-:W2:Y:S02]  /*70b0*/  @!P0 SYNCS.PHASECHK.TRANS64 P0, [R0+URZ], R3 ;  /* 0x00000003000085a7 */ /* 0x000ea400080010ff */
[----:B--2---:R-:W-:Y:S05]  /*70c0*/  @!P0 BRA `(.L_x_110) ;  /* 0xfffffffc00f08947 */ /* 0x004fea000383ffff */
[----:B------:R-:W-:Y:S05]  /*70d0*/  BRA `(.L_x_111) ;  /* 0xffffffb400b07947 */ /* 0x000fea000383ffff */
.L_x_48:
[----:B-1----:R1:W2:Y:S02]  /*70e0*/  SYNCS.PHASECHK.TRANS64.TRYWAIT P0, [R2+URZ+0xc0], R4 ;  /* 0x0000c004020075a7 */ /* 0x0022a400080011ff */
[----:B--2---:R-:W-:Y:S05]  /*70f0*/  @!P0 NANOSLEEP.SYNCS 0x989680 ;  /* 0x009896800000895d */ /* 0x004fea0003900000 */
[----:B------:R-:W2:Y:S02]  /*7100*/  @!P0 SYNCS.PHASECHK.TRANS64 P0, [R2+URZ+0xc0], R4 ;  /* 0x0000c004020085a7 */ /* 0x000ea400080010ff */
[----:B--2---:R-:W-:Y:S05]  /*7110*/  @!P0 BRA `(.L_x_48) ;  /* 0xfffffffc00f08947 */ /* 0x004fea000383ffff */
[----:B------:R-:W-:Y:S05]  /*7120*/  BRA `(.L_x_112) ;  /* 0xffffffb8000c7947 */ /* 0x000fea000383ffff */
.L_x_49:
[----:B------:R-:W-:-:S07]  /*7130*/  MOV R2, UR4 ;  /* 0x0000000400027c02 */ /* 0x000fce0008000f00 */
.L_x_113:
[----:B-1----:R1:W2:Y:S02]  /*7140*/  SYNCS.PHASECHK.TRANS64.TRYWAIT P0, [R2+URZ+0x70], R5 ;  /* 0x00007005020075a7 */ /* 0x0022a400080011ff */
[----:B--2---:R-:W-:Y:S05]  /*7150*/  @!P0 NANOSLEEP.SYNCS 0x989680 ;  /* 0x009896800000895d */ /* 0x004fea0003900000 */
[----:B------:R-:W2:Y:S02]  /*7160*/  @!P0 SYNCS.PHASECHK.TRANS64 P0, [R2+URZ+0x70], R5 ;  /* 0x00007005020085a7 */ /* 0x000ea400080010ff */
[----:B--2---:R-:W-:Y:S05]  /*7170*/  @!P0 BRA `(.L_x_113) ;  /* 0xfffffffc00f08947 */ /* 0x004fea000383ffff */
[----:B------:R-:W-:Y:S05]  /*7180*/  BRA `(.L_x_114) ;  /* 0xffffffb8001c7947 */ /* 0x000fea000383ffff */
.L_x_50:
[----:B-1----:R1:W2:Y:S02]  /*7190*/  SYNCS.PHASECHK.TRANS64.TRYWAIT P1, [R2+URZ+0x60], R4 ;  /* 0x00006004020075a7 */ /* 0x0022a400080211ff */
[----:B--2---:R-:W-:Y:S05]  /*71a0*/  @!P1 NANOSLEEP.SYNCS 0x989680 ;  /* 0x009896800000995d */ /* 0x004fea0003900000 */
[----:B------:R-:W2:Y:S02]  /*71b0*/  @!P1 SYNCS.PHASECHK.TRANS64 P1, [R2+URZ+0x60], R4 ;  /* 0x00006004020095a7 */ /* 0x000ea400080210ff */
[----:B--2---:R-:W-:Y:S05]  /*71c0*/  @!P1 BRA `(.L_x_50) ;  /* 0xfffffffc00f09947 */ /* 0x004fea000383ffff */
[----:B------:R-:W-:Y:S05]  /*71d0*/  BRA `(.L_x_115) ;  /* 0xffffffb8004c7947 */ /* 0x000fea000383ffff */
.L_x_53:
[----:B------:R-:W-:-:S07]  /*71e0*/  MOV R0, UR4 ;  /* 0x0000000400007c02 */ /* 0x000fce0008000f00 */
.L_x_116:
[----:B-1----:R1:W2:Y:S02]  /*71f0*/  SYNCS.PHASECHK.TRANS64.TRYWAIT P0, [R0+URZ+0x70], R2 ;  /* 0x00007002000075a7 */ /* 0x0022a400080011ff */
[----:B--2---:R-:W-:Y:S05]  /*7200*/  @!P0 NANOSLEEP.SYNCS 0x989680 ;  /* 0x009896800000895d */ /* 0x004fea0003900000 */
[----:B------:R-:W2:Y:S02]  /*7210*/  @!P0 SYNCS.PHASECHK.TRANS64 P0, [R0+URZ+0x70], R2 ;  /* 0x00007002000085a7 */ /* 0x000ea400080010ff */
[----:B--2---:R-:W-:Y:S05]  /*7220*/  @!P0 BRA `(.L_x_116) ;  /* 0xfffffffc00f08947 */ /* 0x004fea000383ffff */
[----:B------:R-:W-:Y:S05]  /*7230*/  BRA `(.L_x_52) ;  /* 0xffffffb800a07947 */ /* 0x000fea000383ffff */
.L_x_60:
[----:B-1----:R1:W2:Y:S02]  /*7240*/  SYNCS.PHASECHK.TRANS64.TRYWAIT P1, [R0+URZ+0x60], R2 ;  /* 0x00006002000075a7 */ /* 0x0022a400080211ff */
[----:B--2---:R-:W-:Y:S05]  /*7250*/  @!P1 NANOSLEEP.SYNCS 0x989680 ;  /* 0x009896800000995d */ /* 0x004fea0003900000 */
[----:B------:R-:W2:Y:S02]  /*7260*/  @!P1 SYNCS.PHASECHK.TRANS64 P1, [R0+URZ+0x60], R2 ;  /* 0x00006002000095a7 */ /* 0x000ea400080210ff */
[----:B--2---:R-:W-:Y:S05]  /*7270*/  @!P1 BRA `(.L_x_60) ;  /* 0xfffffffc00f09947 */ /* 0x004fea000383ffff */
[----:B------:R-:W-:Y:S05]  /*7280*/  BRA `(.L_x_117) ;  /* 0xffffffc000047947 */ /* 0x000fea000383ffff */
.L_x_61:
[----:B------:R-:W-:-:S07]  /*7290*/  MOV R2, UR22 ;  /* 0x0000001600027c02 */ /* 0x000fce0008000f00 */
.L_x_118:
[----:B-1----:R1:W2:Y:S02]  /*72a0*/  SYNCS.PHASECHK.TRANS64.TRYWAIT P0, [R2+URZ+0xa0], R0 ;  /* 0x0000a000020075a7 */ /* 0x0022a400080011ff */
[----:B--2---:R-:W-:Y:S05]  /*72b0*/  @!P0 NANOSLEEP.SYNCS 0x989680 ;  /* 0x009896800000895d */ /* 0x004fea0003900000 */
[----:B------:R-:W2:Y:S02]  /*72c0*/  @!P0 SYNCS.PHASECHK.TRANS64 P0, [R2+URZ+0xa0], R0 ;  /* 0x0000a000020085a7 */ /* 0x000ea400080010ff */
[----:B--2---:R-:W-:Y:S05]  /*72d0*/  @!P0 BRA `(.L_x_118) ;  /* 0xfffffffc00f08947 */ /* 0x004fea000383ffff */
[----:B------:R-:W-:Y:S05]  /*72e0*/  BRA `(.L_x_119) ;  /* 0xffffffc0003c7947 */ /* 0x000fea000383ffff */
.L_x_64:
[----:B------:R-:W-:Y:S07]  /*72f0*/  MOV R0, UR5 ;  /* 0x0000000500007c02 */ /* 0x000fee0008000f00 */
.L_x_120:
[----:B-1----:R1:W2:Y:S02]  /*7300*/  SYNCS.PHASECHK.TRANS64.TRYWAIT P0, [R0+URZ], R2 ;  /* 0x00000002000075a7 */ /* 0x0022a400080011ff */
[----:B--2---:R-:W-:Y:S05]  /*7310*/  @!P0 NANOSLEEP.SYNCS 0x989680 ;  /* 0x009896800000895d */ /* 0x004fea0003900000 */
[----:B------:R-:W2:Y:S02]  /*7320*/  @!P0 SYNCS.PHASECHK.TRANS64 P0, [R0+URZ], R2 ;  /* 0x00000002000085a7 */ /* 0x000ea400080010ff */
[----:B--2---:R-:W-:Y:S05]  /*7330*/  @!P0 BRA `(.L_x_120) ;  /* 0xfffffffc00f08947 */ /* 0x004fea000383ffff */
[----:B------:R-:W-:Y:S05]  /*7340*/  BRA `(.L_x_63) ;  /* 0xffffffc000587947 */ /* 0x000fea000383ffff */
.L_x_67:
[----:B------:R-:W-:-:S07]  /*7350*/  MOV R0, UR4 ;  /* 0x0000000400007c02 */ /* 0x000fce0008000f00 */
.L_x_121:
[----:B--2---:R2:W4:Y:S02]  /*7360*/  SYNCS.PHASECHK.TRANS64.TRYWAIT P0, [R0+URZ], R2 ;  /* 0x00000002000075a7 */ /* 0x00452400080011ff */
[----:B----4-:R-:W-:Y:S05]  /*7370*/  @!P0 NANOSLEEP.SYNCS 0x989680 ;  /* 0x009896800000895d */ /* 0x010fea0003900000 */
[----:B------:R-:W4:Y:S02]  /*7380*/  @!P0 SYNCS.PHASECHK.TRANS64 P0, [R0+URZ], R2 ;  /* 0x00000002000085a7 */ /* 0x000f2400080010ff */
[----:B----4-:R-:W-:Y:S05]  /*7390*/  @!P0 BRA `(.L_x_121) ;  /* 0xfffffffc00f08947 */ /* 0x010fea000383ffff */
[----:B------:R-:W-:Y:S05]  /*73a0*/  BRA `(.L_x_122) ;  /* 0xffffffc4000c7947 */ /* 0x000fea000383ffff */
.L_x_68:
[----:B------:R-:W-:-:S07]  /*73b0*/  MOV R0, UR5 ;  /* 0x0000000500007c02 */ /* 0x000fce0008000f00 */
.L_x_123:
[----:B-1----:R1:W2:Y:S02]  /*73c0*/  SYNCS.PHASECHK.TRANS64.TRYWAIT P0, [R0+URZ], R3 ;  /* 0x00000003000075a7 */ /* 0x0022a400080011ff */
[----:B--2---:R-:W-:Y:S05]  /*73d0*/  @!P0 NANOSLEEP.SYNCS 0x989680 ;  /* 0x009896800000895d */ /* 0x004fea0003900000 */
[----:B------:R-:W2:Y:S02]  /*73e0*/  @!P0 SYNCS.PHASECHK.TRANS64 P0, [R0+URZ], R3 ;  /* 0x00000003000085a7 */ /* 0x000ea400080010ff */
[----:B--2---:R-:W-:Y:S05]  /*73f0*/  @!P0 BRA `(.L_x_123) ;  /* 0xfffffffc00f08947 */ /* 0x004fea000383ffff */
[----:B------:R-:W-:Y:S05]  /*7400*/  BRA `(.L_x_124) ;  /* 0xffffffc400187947 */ /* 0x000fea000383ffff */
.L_x_69:
[----:B------:R-:W-:-:S07]  /*7410*/  MOV R0, UR5 ;  /* 0x0000000500007c02 */ /* 0x000fce0008000f00 */
.L_x_125:
[----:B-1----:R1:W2:Y:S02]  /*7420*/  SYNCS.PHASECHK.TRANS64.TRYWAIT P0, [R0+URZ], R3 ;  /* 0x00000003000075a7 */ /* 0x0022a400080011ff */
[----:B--2---:R-:W-:Y:S05]  /*7430*/  @!P0 NANOSLEEP.SYNCS 0x989680 ;  /* 0x009896800000895d */ /* 0x004fea0003900000 */
[----:B------:R-:W2:Y:S02]  /*7440*/  @!P0 SYNCS.PHASECHK.TRANS64 P0, [R0+URZ], R3 ;  /* 0x00000003000085a7 */ /* 0x000ea400080010ff */
[----:B--2---:R-:W-:Y:S05]  /*7450*/  @!P0 BRA `(.L_x_125) ;  /* 0xfffffffc00f08947 */ /* 0x004fea000383ffff */
[----:B------:R-:W-:Y:S05]  /*7460*/  BRA `(.L_x_126) ;  /* 0xffffffc400247947 */ /* 0x000fea000383ffff */
.L_x_70:
[----:B-1----:R-:W-:-:S07]  /*7470*/  MOV R0, UR4 ;  /* 0x0000000400007c02 */ /* 0x002fce0008000f00 */
.L_x_127:
[----:B-1----:R1:W2:Y:S02]  /*7480*/  SYNCS.PHASECHK.TRANS64.TRYWAIT P0, [R0+URZ], R2 ;  /* 0x00000002000075a7 */ /* 0x0022a400080011ff */
[----:B--2---:R-:W-:Y:S05]  /*7490*/  @!P0 NANOSLEEP.SYNCS 0x989680 ;  /* 0x009896800000895d */ /* 0x004fea0003900000 */
[----:B------:R-:W2:Y:S02]  /*74a0*/  @!P0 SYNCS.PHASECHK.TRANS64 P0, [R0+URZ], R2 ;  /* 0x00000002000085a7 */ /* 0x000ea400080010ff */
[----:B--2---:R-:W-:Y:S05]  /*74b0*/  @!P0 BRA `(.L_x_127) ;  /* 0xfffffffc00f08947 */ /* 0x004fea000383ffff */
[----:B------:R-:W-:Y:S05]  /*74c0*/  BRA `(.L_x_128) ;  /* 0xffffffc400307947 */ /* 0x000fea000383ffff */
.L_x_75:
[----:B--2---:R2:W3:Y:S02]  /*74d0*/  SYNCS.PHASECHK.TRANS64.TRYWAIT P0, [R7+URZ+0x60], R0 ;  /* 0x00006000070075a7 */ /* 0x0044e400080011ff */
[----:B---3--:R-:W-:Y:S05]  /*74e0*/  @!P0 NANOSLEEP.SYNCS 0x989680 ;  /* 0x009896800000895d */ /* 0x008fea0003900000 */
[----:B------:R-:W3:Y:S02]  /*74f0*/  @!P0 SYNCS.PHASECHK.TRANS64 P0, [R7+URZ+0x60], R0 ;  /* 0x00006000070085a7 */ /* 0x000ee400080010ff */
[----:B---3--:R-:W-:Y:S05]  /*7500*/  @!P0 BRA `(.L_x_75) ;  /* 0xfffffffc00f08947 */ /* 0x008fea000383ffff */
[----:B------:R-:W-:Y:S05]  /*7510*/  BRA `(.L_x_129) ;  /* 0xffffffc800447947 */ /* 0x000fea000383ffff */
.L_x_78:
[----:B-1----:R-:W-:Y:S07]  /*7520*/  MOV R0, UR17 ;  /* 0x0000001100007c02 */ /* 0x002fee0008000f00 */
.L_x_130:
[----:B-1----:R1:W2:Y:S02]  /*7530*/  SYNCS.PHASECHK.TRANS64.TRYWAIT P2, [R0+URZ+0x58], R7 ;  /* 0x00005807000075a7 */ /* 0x0022a400080411ff */
[----:B--2---:R-:W-:Y:S05]  /*7540*/  @!P2 NANOSLEEP.SYNCS 0x989680 ;  /* 0x009896800000a95d */ /* 0x004fea0003900000 */
[----:B------:R-:W2:Y:S02]  /*7550*/  @!P2 SYNCS.PHASECHK.TRANS64 P2, [R0+URZ+0x58], R7 ;  /* 0x000058070000a5a7 */ /* 0x000ea400080410ff */
[----:B--2---:R-:W-:Y:S05]  /*7560*/  @!P2 BRA `(.L_x_130) ;  /* 0xfffffffc00f0a947 */ /* 0x004fea000383ffff */
[----:B------:R-:W-:Y:S05]  /*7570*/  BRA `(.L_x_77) ;  /* 0xffffffcc00a47947 */ /* 0x000fea000383ffff */
.L_x_81:
[----:B-1----:R-:W-:Y:S07]  /*7580*/  MOV R0, UR17 ;  /* 0x0000001100007c02 */ /* 0x002fee0008000f00 */
.L_x_131:
[----:B-1----:R1:W2:Y:S02]  /*7590*/  SYNCS.PHASECHK.TRANS64.TRYWAIT P0, [R0+URZ+0x48], R6 ;  /* 0x00004806000075a7 */ /* 0x0022a400080011ff */
[----:B--2---:R-:W-:Y:S05]  /*75a0*/  @!P0 NANOSLEEP.SYNCS 0x989680 ;  /* 0x009896800000895d */ /* 0x004fea0003900000 */
[----:B------:R-:W2:Y:S02]  /*75b0*/  @!P0 SYNCS.PHASECHK.TRANS64 P0, [R0+URZ+0x48], R6 ;  /* 0x00004806000085a7 */ /* 0x000ea400080010ff */
[----:B--2---:R-:W-:Y:S05]  /*75c0*/  @!P0 BRA `(.L_x_131) ;  /* 0xfffffffc00f08947 */ /* 0x004fea000383ffff */
[----:B------:R-:W-:Y:S05]  /*75d0*/  BRA `(.L_x_132) ;  /* 0xffffffcc00f47947 */ /* 0x000fea000383ffff */
.L_x_84:
[----:B---3--:R3:W4:Y:S02]  /*75e0*/  SYNCS.PHASECHK.TRANS64.TRYWAIT P0, [R3+URZ+0x60], R0 ;  /* 0x00006000030075a7 */ /* 0x00872400080011ff */
[----:B----4-:R-:W-:Y:S05]  /*75f0*/  @!P0 NANOSLEEP.SYNCS 0x989680 ;  /* 0x009896800000895d */ /* 0x010fea0003900000 */
[----:B------:R-:W4:Y:S02]  /*7600*/  @!P0 SYNCS.PHASECHK.TRANS64 P0, [R3+URZ+0x60], R0 ;  /* 0x00006000030085a7 */ /* 0x000f2400080010ff */
[----:B----4-:R-:W-:Y:S05]  /*7610*/  @!P0 BRA `(.L_x_84) ;  /* 0xfffffffc00f08947 */ /* 0x010fea000383ffff */
[----:B------:R-:W-:Y:S05]  /*7620*/  BRA `(.L_x_133) ;  /* 0xffffffd400347947 */ /* 0x000fea000383ffff */
.L_x_95:
[----:B-1----:R-:W-:Y:S04]  /*7630*/  MOV R0, UR44 ;  /* 0x0000002c00007c02 */ /* 0x002fe80008000f00 */
[----:B------:R1:W2:Y:S03]  /*7640*/  SYNCS.PHASECHK.TRANS64.TRYWAIT P1, [R0+URZ+0x40], R3 ;  /* 0x00004003000075a7 */ /* 0x0002a600080211ff */
[----:B--2---:R-:W-:Y:S05]  /*7650*/  @!P1 NANOSLEEP.SYNCS 0x989680 ;  /* 0x009896800000995d */ /* 0x004fea0003900000 */
[----:B------:R-:W2:Y:S02]  /*7660*/  @!P1 SYNCS.PHASECHK.TRANS64 P1, [R0+URZ+0x40], R3 ;  /* 0x00004003000095a7 */ /* 0x000ea400080210ff */
[----:B--2---:R-:W-:Y:S05]  /*7670*/  @!P1 BRA `(.L_x_95) ;  /* 0xfffffffc00ec9947 */ /* 0x004fea000383ffff */
[----:B------:R-:W-:Y:S05]  /*7680*/  BRA `(.L_x_94) ;  /* 0xffffffe0008c7947 */ /* 0x000fea000383ffff */
.L_x_97:
[----:B------:R1:W1:Y:S02]  /*7690*/  SYNCS.PHASECHK.TRANS64.TRYWAIT P1, [R22+URZ+0x80], R4 ;  /* 0x00008004160075a7 */ /* 0x00026400080211ff */
[----:B-1----:R-:W-:Y:S05]  /*76a0*/  @!P1 NANOSLEEP.SYNCS 0x989680 ;  /* 0x009896800000995d */ /* 0x002fea0003900000 */
[----:B------:R-:W1:Y:S02]  /*76b0*/  @!P1 SYNCS.PHASECHK.TRANS64 P1, [R22+URZ+0x80], R4 ;  /* 0x00008004160095a7 */ /* 0x000e6400080210ff */
[----:B-1----:R-:W-:Y:S05]  /*76c0*/  @!P1 BRA `(.L_x_97) ;  /* 0xfffffffc00f09947 */ /* 0x002fea000383ffff */
[----:B------:R-:W-:Y:S05]  /*76d0*/  BRA `(.L_x_96) ;  /* 0xffffffe000d07947 */ /* 0x000fea000383ffff */
        .weak           $__internal_0_$__cuda_sm10x_tcgen05_guardrail_trap_col_being_dealloced_not_returned_by_alloc
        .type           $__internal_0_$__cuda_sm10x_tcgen05_guardrail_trap_col_being_dealloced_not_returned_by_alloc,@function
        .size           $__internal_0_$__cuda_sm10x_tcgen05_guardrail_trap_col_being_dealloced_not_returned_by_alloc,($__internal_1_$__cuda_sm10x_tcgen05_guardrail_trap_phase_invalid_during_alloc - $__internal_0_$__cuda_sm10x_tcgen05_guardrail_trap_col_being_dealloced_not_returned_by_alloc)
$__internal_0_$__cuda_sm10x_tcgen05_guardrail_trap_col_being_dealloced_not_returned_by_alloc:
[----:B------:R-:W-:Y:S05]  /*76e0*/  BPT.TRAP 0x1 ;  /* 0x000000040000795c */ /* 0x000fea0000300000 */
[----:B------:R-:W-:-:S04]  /*76f0*/  HFMA2 R3, -RZ, RZ, 0, 0 ;  /* 0x00000000ff037431 */ /* 0x000fc800000001ff */
[----:B------:R-:W-:Y:S05]  /*7700*/  RET.REL.NODEC R2 `(_ZN7cutlass13device_kernelINS_4gemm6kernel13GemmUniversalIN4cute5tupleIJiiiiEEENS1_10collective13CollectiveMmaINS1_35MainloopSm100TmaUmmaWarpSpecializedILi4ELi2ELi4ENS5_IJNS4_1CILi1EEENSA_ILi2EEESB_EEEEENS5_IJNSA_ILi128EEENSA_ILi64EEESG_EEENS_12float_e5m2_tENS5_IJlSB_lEEESI_SJ_NS4_8TiledMMAINS4_8MMA_AtomIJNS4_10MMA_TraitsINS4_19SM100_MMA_F8F6F4_SSEJSI_SI_fSF_SG_NS4_17integral_constantINS4_4UMMA5MajorELSQ_0EEESR_NSO_INSP_7ScaleInELSS_0EEEST_EEEEEENS4_6LayoutINS5_IJSB_SB_SB_EEENS5_IJNSA_ILi0EEESY_SY_EEEEENS5_IJNS4_10UnderscoreES11_S11_EEEEENS4_23SM90_TMA_LOAD_MULTICASTENS4_14ComposedLayoutINS4_7SwizzleILi2ELi4ELi3EEENS4_18smem_ptr_flag_bitsILi8EEENSW_INS5_IJNSA_ILi8EEESG_EEENS5_IJSG_SB_EEEEEEEvNS4_8identityENS4_13SM90_TMA_LOADES1E_vS1F_EENS_8epilogue10collective18CollectiveEpilogueINS1I_23Sm100TmaWarpSpecializedILi1ELi1ELi64ELb0ELb0EEEJSH_NS5_IJNSW_ISF_SB_EENSW_ISG_SB_EEEEESI_SJ_SI_SJ_NS1I_6fusion15FusionCallbacksIS1M_NS1Q_17LinearCombinationISI_fSI_fLNS_15FloatRoundStyleE2EEESH_S1P_JEEENS4_5SM1004TMEM4LOAD26SM100_TMEM_LOAD_32dp32b64xES1G_S1E_NS4_39AutoVectorizingCopyWithAssumedAlignmentILi128EEENS4_14SM90_TMA_STOREES1E_S21_S21_EEEvvEEEEvNT_6ParamsE) ;  /* 0xffffff88023c7950 */ /* 0x000fea0003c3ffff */
        .weak           $__internal_1_$__cuda_sm10x_tcgen05_guardrail_trap_phase_invalid_during_alloc
        .type           $__internal_1_$__cuda_sm10x_tcgen05_guardrail_trap_phase_invalid_during_alloc,@function
        .size           $__internal_1_$__cuda_sm10x_tcgen05_guardrail_trap_phase_invalid_during_alloc,($__internal_2_$__cuda_sm10x_tcgen05_guardrail_trap_unallocated_columns_being_dealloced - $__internal_1_$__cuda_sm10x_tcgen05_guardrail_trap_phase_invalid_during_alloc)
$__internal_1_$__cuda_sm10x_tcgen05_guardrail_trap_phase_invalid_during_alloc:
[----:B------:R-:W-:Y:S05]  /*7710*/  BPT.TRAP 0x1 ;  /* 0x000000040000795c */ /* 0x000fea0000300000 */
[----:B------:R-:W-:-:S04]  /*7720*/  MOV R5, 0x0 ;  /* 0x0000000000057802 */ /* 0x000fc80000000f00 */
[----:B------:R-:W-:Y:S05]  /*7730*/  RET.REL.NODEC R4 `(_ZN7cutlass13device_kernelINS_4gemm6kernel13GemmUniversalIN4cute5tupleIJiiiiEEENS1_10collective13CollectiveMmaINS1_35MainloopSm100TmaUmmaWarpSpecializedILi4ELi2ELi4ENS5_IJNS4_1CILi1EEENSA_ILi2EEESB_EEEEENS5_IJNSA_ILi128EEENSA_ILi64EEESG_EEENS_12float_e5m2_tENS5_IJlSB_lEEESI_SJ_NS4_8TiledMMAINS4_8MMA_AtomIJNS4_10MMA_TraitsINS4_19SM100_MMA_F8F6F4_SSEJSI_SI_fSF_SG_NS4_17integral_constantINS4_4UMMA5MajorELSQ_0EEESR_NSO_INSP_7ScaleInELSS_0EEEST_EEEEEENS4_6LayoutINS5_IJSB_SB_SB_EEENS5_IJNSA_ILi0EEESY_SY_EEEEENS5_IJNS4_10UnderscoreES11_S11_EEEEENS4_23SM90_TMA_LOAD_MULTICASTENS4_14ComposedLayoutINS4_7SwizzleILi2ELi4ELi3EEENS4_18smem_ptr_flag_bitsILi8EEENSW_INS5_IJNSA_ILi8EEESG_EEENS5_IJSG_SB_EEEEEEEvNS4_8identityENS4_13SM90_TMA_LOADES1E_vS1F_EENS_8epilogue10collective18CollectiveEpilogueINS1I_23Sm100TmaWarpSpecializedILi1ELi1ELi64ELb0ELb0EEEJSH_NS5_IJNSW_ISF_SB_EENSW_ISG_SB_EEEEESI_SJ_SI_SJ_NS1I_6fusion15FusionCallbacksIS1M_NS1Q_17LinearCombinationISI_fSI_fLNS_15FloatRoundStyleE2EEESH_S1P_JEEENS4_5SM1004TMEM4LOAD26SM100_TMEM_LOAD_32dp32b64xES1G_S1E_NS4_39AutoVectorizingCopyWithAssumedAlignmentILi128EEENS4_14SM90_TMA_STOREES1E_S21_S21_EEEvvEEEEvNT_6ParamsE) ;  /* 0xffffff8804307950 */ /* 0x000fea0003c3ffff */
        .weak           $__internal_2_$__cuda_sm10x_tcgen05_guardrail_trap_unallocated_columns_being_dealloced
        .type           $__internal_2_$__cuda_sm10x_tcgen05_guardrail_trap_unallocated_columns_being_dealloced,@function
        .size           $__internal_2_$__cuda_sm10x_tcgen05_guardrail_trap_unallocated_columns_being_dealloced,(.L_x_135 - $__internal_2_$__cuda_sm10x_tcgen05_guardrail_trap_unallocated_columns_being_dealloced)
$__internal_2_$__cuda_sm10x_tcgen05_guardrail_trap_unallocated_columns_being_dealloced:
[----:B------:R-:W-:Y:S05]  /*7740*/  BPT.TRAP 0x1 ;  /* 0x000000040000795c */ /* 0x000fea0000300000 */
[----:B------:R-:W-:-:S04]  /*7750*/  HFMA2 R3, -RZ, RZ, 0, 0 ;  /* 0x00000000ff037431 */ /* 0x000fc800000001ff */
[----:B------:R-:W-:Y:S05]  /*7760*/  RET.REL.NODEC R2 `(_ZN7cutlass13device_kernelINS_4gemm6kernel13GemmUniversalIN4cute5tupleIJiiiiEEENS1_10collective13CollectiveMmaINS1_35MainloopSm100TmaUmmaWarpSpecializedILi4ELi2ELi4ENS5_IJNS4_1CILi1EEENSA_ILi2EEESB_EEEEENS5_IJNSA_ILi128EEENSA_ILi64EEESG_EEENS_12float_e5m2_tENS5_IJlSB_lEEESI_SJ_NS4_8TiledMMAINS4_8MMA_AtomIJNS4_10MMA_TraitsINS4_19SM100_MMA_F8F6F4_SSEJSI_SI_fSF_SG_NS4_17integral_constantINS4_4UMMA5MajorELSQ_0EEESR_NSO_INSP_7ScaleInELSS_0EEEST_EEEEEENS4_6LayoutINS5_IJSB_SB_SB_EEENS5_IJNSA_ILi0EEESY_SY_EEEEENS5_IJNS4_10UnderscoreES11_S11_EEEEENS4_23SM90_TMA_LOAD_MULTICASTENS4_14ComposedLayoutINS4_7SwizzleILi2ELi4ELi3EEENS4_18smem_ptr_flag_bitsILi8EEENSW_INS5_IJNSA_ILi8EEESG_EEENS5_IJSG_SB_EEEEEEEvNS4_8identityENS4_13SM90_TMA_LOADES1E_vS1F_EENS_8epilogue10collective18CollectiveEpilogueINS1I_23Sm100TmaWarpSpecializedILi1ELi1ELi64ELb0ELb0EEEJSH_NS5_IJNSW_ISF_SB_EENSW_ISG_SB_EEEEESI_SJ_SI_SJ_NS1I_6fusion15FusionCallbacksIS1M_NS1Q_17LinearCombinationISI_fSI_fLNS_15FloatRoundStyleE2EEESH_S1P_JEEENS4_5SM1004TMEM4LOAD26SM100_TMEM_LOAD_32dp32b64xES1G_S1E_NS4_39AutoVectorizingCopyWithAssumedAlignmentILi128EEENS4_14SM90_TMA_STOREES1E_S21_S21_EEEvvEEEEvNT_6ParamsE) ;  /* 0xffffff8802247950 */ /* 0x000fea0003c3ffff */
.L_x_134:
[----:B------:R-:W-:-:S00]  /*7770*/  BRA `(.L_x_134) ;  /* 0xfffffffc00fc7947 */ /* 0x000fc0000383ffff */
[----:B------:R-:W-:-:S00]  /*7780*/  NOP ;  /* 0x0000000000007918 */ /* 0x000fc00000000000 */
[----:B------:R-:W-:-:S00]  /*7790*/  NOP ;  /* 0x0000000000007918 */ /* 0x000fc00000000000 */
[----:B------:R-:W-:-:S00]  /*77a0*/  NOP ;  /* 0x0000000000007918 */ /* 0x000fc00000000000 */
[----:B------:R-:W-:-:S00]  /*77b0*/  NOP ;  /* 0x0000000000007918 */ /* 0x000fc00000000000 */
[----:B------:R-:W-:-:S00]  /*77c0*/  NOP ;  /* 0x0000000000007918 */ /* 0x000fc00000000000 */
[----:B------:R-:W-:-:S00]  /*77d0*/  NOP ;  /* 0x0000000000007918 */ /* 0x000fc00000000000 */
[----:B------:R-:W-:-:S00]  /*77e0*/  NOP ;  /* 0x0000000000007918 */ /* 0x000fc00000000000 */
[----:B------:R-:W-:-:S00]  /*77f0*/  NOP ;  /* 0x0000000000007918 */ /* 0x000fc00000000000 */
.L_x_135:


//--------------------- .nv.global.init           --------------------------
	.section	.nv.global.init,"aw",@progbits
.nv.global.init:
	.type		$str$27,@object
	.size		$str$27,($str$28 - $str$27)
$str$27:
        /*0000*/ 	.byte	0x28, 0x61, 0x64, 0x64, 0x72, 0x65, 0x73, 0x73, 0x20, 0x26, 0x20, 0x6d, 0x61, 0x73, 0x6b, 0x29
        /*0010*/ 	.byte	0x20, 0x3d, 0x3d, 0x20, 0x30, 0x00
	.type		$str$28,@object
	.size		$str$28,($str$26 - $str$28)
$str$28:
        /*0016*/ 	.byte	0x2f, 0x74, 0x6d, 0x70, 0x2f, 0x63, 0x75, 0x74, 0x6c, 0x61, 0x73, 0x73, 0x5f, 0x73, 0x77, 0x65
        /*0026*/ 	.byte	0x65, 0x70, 0x5f, 0x73, 0x72, 0x63, 0x2f, 0x69, 0x6e, 0x63, 0x6c, 0x75, 0x64, 0x65, 0x2f, 0x63
        /*0036*/ 	.byte	0x75, 0x74, 0x65, 0x2f, 0x70, 0x6f, 0x69, 0x6e, 0x74, 0x65, 0x72, 0x5f, 0x66, 0x6c, 0x61, 0x67
        /*0046*/ 	.byte	0x67, 0x65, 0x64, 0x2e, 0x68, 0x70, 0x70, 0x00
	.type		$str$26,@object
	.size		$str$26,($str$25 - $str$26)
$str$26:
        /*004e*/ 	.byte	0x2f, 0x74, 0x6d, 0x70, 0x2f, 0x63, 0x75, 0x74, 0x6c, 0x61, 0x73, 0x73, 0x5f, 0x73, 0x77, 0x65
        /*005e*/ 	.byte	0x65, 0x70, 0x5f, 0x73, 0x72, 0x63, 0x2f, 0x69, 0x6e, 0x63, 0x6c, 0x75, 0x64, 0x65, 0x2f, 0x63
        /*006e*/ 	.byte	0x75, 0x74, 0x65, 0x2f, 0x61, 0x74, 0x6f, 0x6d, 0x2f, 0x63, 0x6f, 0x70, 0x79, 0x5f, 0x74, 0x72
        /*007e*/ 	.byte	0x61, 0x69, 0x74, 0x73, 0x5f, 0x73, 0x6d, 0x31, 0x30, 0x30, 0x2e, 0x68, 0x70, 0x70, 0x00
	.type		$str$25,@object
	.size		$str$25,(__unnamed_1 - $str$25)
$str$25:
        /*008d*/ 	.byte	0x28, 0x28, 0x75, 0x69, 0x6e, 0x74, 0x33, 0x32, 0x5f, 0x74, 0x28, 0x74, 0x68, 0x72, 0x65, 0x61
        /*009d*/ 	.byte	0x64, 0x49, 0x64, 0x78, 0x2e, 0x78, 0x29, 0x20, 0x2f, 0x20, 0x33, 0x32, 0x29, 0x20, 0x25, 0x20
        /*00ad*/ 	.byte	0x34, 0x29, 0x20, 0x3d, 0x3d, 0x20, 0x28, 0x28, 0x28, 0x74, 0x6d, 0x65, 0x6d, 0x5f, 0x61, 0x64
        /*00bd*/ 	.byte	0x64, 0x72, 0x20, 0x3e, 0x3e, 0x20, 0x31, 0x36, 0x29, 0x20, 0x2f, 0x20, 0x33, 0x32, 0x29, 0x20
        /*00cd*/ 	.byte	0x25, 0x20, 0x34, 0x29, 0x00
	.type		__unnamed_1,@object
	.size		__unnamed_1,(__unnamed_2 - __unnamed_1)
__unnamed_1:
        /*00d2*/ 	.byte	0x61, 0x75, 0x74, 0x6f, 0x20, 0x63, 0x75, 0x74, 0x65, 0x3a, 0x3a, 0x61, 0x73, 0x5f, 0x70, 0x6f
        /* <DEDUP_REMOVED lines=24> */
        /*0262*/ 	.byte	0x43, 0x3c, 0x38, 0x31, 0x39, 0x32, 0x3e, 0x3e, 0x3e, 0x3e, 0x5d, 0x00
	.type		__unnamed_2,@object
	.size		__unnamed_2,(.L_2 - __unnamed_2)
__unnamed_2:
        /* <DEDUP_REMOVED lines=42> */
        /*050e*/ 	.byte	0x3e, 0x3e, 0x3e, 0x3e, 0x5d, 0x00
.L_2:


//--------------------- .nv.shared._ZN7cutlass13device_kernelINS_4gemm6kernel13GemmUniversalIN4cute5tupleIJiiiiEEENS1_10collective13CollectiveMmaINS1_35MainloopSm100TmaUmmaWarpSpecializedILi4ELi2ELi4ENS5_IJNS4_1CILi1EEENSA_ILi2EEESB_EEEEENS5_IJNSA_ILi128EEENSA_ILi64EEESG_EEENS_12float_e5m2_tENS5_IJlSB_lEEESI_SJ_NS4_8TiledMMAINS4_8MMA_AtomIJNS4_10MMA_TraitsINS4_19SM100_MMA_F8F6F4_SSEJSI_SI_fSF_SG_NS4_17integral_constantINS4_4UMMA5MajorELSQ_0EEESR_NSO_INSP_7ScaleInELSS_0EEEST_EEEEEENS4_6LayoutINS5_IJSB_SB_SB_EEENS5_IJNSA_ILi0EEESY_SY_EEEEENS5_IJNS4_10UnderscoreES11_S11_EEEEENS4_23SM90_TMA_LOAD_MULTICASTENS4_14ComposedLayoutINS4_7SwizzleILi2ELi4ELi3EEENS4_18smem_ptr_flag_bitsILi8EEENSW_INS5_IJNSA_ILi8EEESG_EEENS5_IJSG_SB_EEEEEEEvNS4_8identityENS4_13SM90_TMA_LOADES1E_vS1F_EENS_8epilogue10collective18CollectiveEpilogueINS1I_23Sm100TmaWarpSpecializedILi1ELi1ELi64ELb0ELb0EEEJSH_NS5_IJNSW_ISF_SB_EENSW_ISG_SB_EEEEESI_SJ_SI_SJ_NS1I_6fusion15FusionCallbacksIS1M_NS1Q_17LinearCombinationISI_fSI_fLNS_15FloatRoundStyleE2EEESH_S1P_JEEENS4_5SM1004TMEM4LOAD26SM100_TMEM_LOAD_32dp32b64xES1G_S1E_NS4_39AutoVectorizingCopyWithAssumedAlignmentILi128EEENS4_14SM90_TMA_STOREES1E_S21_S21_EEEvvEEEEvNT_6ParamsE --------------------------
	.section	.nv.shared._ZN7cutlass13device_kernelINS_4gemm6kernel13GemmUniversalIN4cute5tupleIJiiiiEEENS1_10collective13CollectiveMmaINS1_35MainloopSm100TmaUmmaWarpSpecializedILi4ELi2ELi4ENS5_IJNS4_1CILi1EEENSA_ILi2EEESB_EEEEENS5_IJNSA_ILi128EEENSA_ILi64EEESG_EEENS_12float_e5m2_tENS5_IJlSB_lEEESI_SJ_NS4_8TiledMMAINS4_8MMA_AtomIJNS4_10MMA_TraitsINS4_19SM100_MMA_F8F6F4_SSEJSI_SI_fSF_SG_NS4_17integral_constantINS4_4UMMA5MajorELSQ_0EEESR_NSO_INSP_7ScaleInELSS_0EEEST_EEEEEENS4_6LayoutINS5_IJSB_SB_SB_EEENS5_IJNSA_ILi0EEESY_SY_EEEEENS5_IJNS4_10UnderscoreES11_S11_EEEEENS4_23SM90_TMA_LOAD_MULTICASTENS4_14ComposedLayoutINS4_7SwizzleILi2ELi4ELi3EEENS4_18smem_ptr_flag_bitsILi8EEENSW_INS5_IJNSA_ILi8EEESG_EEENS5_IJSG_SB_EEEEEEEvNS4_8identityENS4_13SM90_TMA_LOADES1E_vS1F_EENS_8epilogue10collective18CollectiveEpilogueINS1I_23Sm100TmaWarpSpecializedILi1ELi1ELi64ELb0ELb0EEEJSH_NS5_IJNSW_ISF_SB_EENSW_ISG_SB_EEEEESI_SJ_SI_SJ_NS1I_6fusion15FusionCallbacksIS1M_NS1Q_17LinearCombinationISI_fSI_fLNS_15FloatRoundStyleE2EEESH_S1P_JEEENS4_5SM1004TMEM4LOAD26SM100_TMEM_LOAD_32dp32b64xES1G_S1E_NS4_39AutoVectorizingCopyWithAssumedAlignmentILi128EEENS4_14SM90_TMA_STOREES1E_S21_S21_EEEvvEEEEvNT_6ParamsE,"aw",@nobits
	.sectionflags	@""
	.align	16
	.zero		1024


//--------------------- .nv.shared.reserved.0     --------------------------
	.section	.nv.shared.reserved.0,"aw",@nobits
	.weak		__nv_reservedSMEM_offset_0_alias
	.size		__nv_reservedSMEM_offset_0_alias, 0, 64
	.other		__nv_reservedSMEM_offset_0_alias,@"STO_CUDA_RESERVED_SHARED STV_DEFAULT"
__nv_reservedSMEM_offset_0_alias:
	.zero		0
.nv.shared.reserved.0:
	.zero		64
	.weak		__nv_reservedSMEM_tcgen05_partition
	.type		__nv_reservedSMEM_tcgen05_partition,@object
	.size		__nv_reservedSMEM_tcgen05_partition,(.L_0 - __nv_reservedSMEM_tcgen05_partition)
__nv_reservedSMEM_tcgen05_partition:
	.zero		32
.L_0:


//--------------------- .nv.global                --------------------------
	.section	.nv.global,"aw",@nobits
.nv.global:
	.type		_ZN39_INTERNAL_dd46116e_4_k_cu_cf24742f_94994cute1_E,@object
	.size		_ZN39_INTERNAL_dd46116e_4_k_cu_cf24742f_94994cute1_E,(_ZN39_INTERNAL_dd46116e_4_k_cu_cf24742f_94994cuda3std3__45__cpo6cbeginE - _ZN39_INTERNAL_dd46116e_4_k_cu_cf24742f_94994cute1_E)
_ZN39_INTERNAL_dd46116e_4_k_cu_cf24742f_94994cute1_E:
	.zero		1
	.type		_ZN39_INTERNAL_dd46116e_4_k_cu_cf24742f_94994cuda3std3__45__cpo6cbeginE,@object
	.size		_ZN39_INTERNAL_dd46116e_4_k_cu_cf24742f_94994cuda3std3__45__cpo6cbeginE,(_ZN39_INTERNAL_dd46116e_4_k_cu_cf24742f_94994cuda3std3__48in_placeE - _ZN39_INTERNAL_dd46116e_4_k_cu_cf24742f_94994cuda3std3__45__cpo6cbeginE)
_ZN39_INTERNAL_dd46116e_4_k_cu_cf24742f_94994cuda3std3__45__cpo6cbeginE:
	.zero		1
	.type		_ZN39_INTERNAL_dd46116e_4_k_cu_cf24742f_94994cuda3std3__48in_placeE,@object
	.size		_ZN39_INTERNAL_dd46116e_4_k_cu_cf24742f_94994cuda3std3__48in_placeE,(_ZN39_INTERNAL_dd46116e_4_k_cu_cf24742f_94994cuda3std6ranges3__45__cpo9iter_moveE - _ZN39_INTERNAL_dd46116e_4_k_cu_cf24742f_94994cuda3std3__48in_placeE)
_ZN39_INTERNAL_dd46116e_4_k_cu_cf24742f_94994cuda3std3__48in_placeE:
	.zero		1
	.type		_ZN39_INTERNAL_dd46116e_4_k_cu_cf24742f_94994cuda3std6ranges3__45__cpo9iter_moveE,@object
	.size		_ZN39_INTERNAL_dd46116e_4_k_cu_cf24742f_94994cuda3std6ranges3__45__cpo9iter_moveE,(_ZN39_INTERNAL_dd46116e_4_k_cu_cf24742f_94994cuda3std3__45__cpo5beginE - _ZN39_INTERNAL_dd46116e_4_k_cu_cf24742f_94994cuda3std6ranges3__45__cpo9iter_moveE)
_ZN39_INTERNAL_dd46116e_4_k_cu_cf24742f_94994cuda3std6ranges3__45__cpo9iter_moveE:
	.zero		1
	.type		_ZN39_INTERNAL_dd46116e_4_k_cu_cf24742f_94994cuda3std3__45__cpo5beginE,@object
	.size		_ZN39_INTERNAL_dd46116e_4_k_cu_cf24742f_94994cuda3std3__45__cpo5beginE,(_ZN39_INTERNAL_dd46116e_4_k_cu_cf24742f_94994cuda3std3__441_GLOBAL__N__dd46116e_4_k_cu_cf24742f_94996ignoreE - _ZN39_INTERNAL_dd46116e_4_k_cu_cf24742f_94994cuda3std3__45__cpo5beginE)
_ZN39_INTERNAL_dd46116e_4_k_cu_cf24742f_94994cuda3std3__45__cpo5beginE:
	.zero		1
	.type		_ZN39_INTERNAL_dd46116e_4_k_cu_cf24742f_94994cuda3std3__441_GLOBAL__N__dd46116e_4_k_cu_cf24742f_94996ignoreE,@object
	.size		_ZN39_INTERNAL_dd46116e_4_k_cu_cf24742f_94994cuda3std3__441_GLOBAL__N__dd46116e_4_k_cu_cf24742f_94996ignoreE,(_ZN39_INTERNAL_dd46116e_4_k_cu_cf24742f_94994cute7productE - _ZN39_INTERNAL_dd46116e_4_k_cu_cf24742f_94994cuda3std3__441_GLOBAL__N__dd46116e_4_k_cu_cf24742f_94996ignoreE)
_ZN39_INTERNAL_dd46116e_4_k_cu_cf24742f_94994cuda3std3__441_GLOBAL__N__dd46116e_4_k_cu_cf24742f_94996ignoreE:
	.zero		1
	.type		_ZN39_INTERNAL_dd46116e_4_k_cu_cf24742f_94994cute7productE,@object
	.size		_ZN39_INTERNAL_dd46116e_4_k_cu_cf24742f_94994cute7productE,(_ZN39_INTERNAL_dd46116e_4_k_cu_cf24742f_94994cuda3std3__45__cpo3endE - _ZN39_INTERNAL_dd46116e_4_k_cu_cf24742f_94994cute7productE)
_ZN39_INTERNAL_dd46116e_4_k_cu_cf24742f_94994cute7productE:
	.zero		1
	.type		_ZN39_INTERNAL_dd46116e_4_k_cu_cf24742f_94994cuda3std3__45__cpo3endE,@object
	.size		_ZN39_INTERNAL_dd46116e_4_k_cu_cf24742f_94994cuda3std3__45__cpo3endE,(_ZN39_INTERNAL_dd46116e_4_k_cu_cf24742f_94994cuda3std3__419piecewise_constructE - _ZN39_INTERNAL_dd46116e_4_k_cu_cf24742f_94994cuda3std3__45__cpo3endE)
_ZN39_INTERNAL_dd46116e_4_k_cu_cf24742f_94994cuda3std3__45__cpo3endE:
	.zero		1
	.type		_ZN39_INTERNAL_dd46116e_4_k_cu_cf24742f_94994cuda3std3__419piecewise_constructE,@object
	.size		_ZN39_INTERNAL_dd46116e_4_k_cu_cf24742f_94994cuda3std3__419piecewise_constructE,(_ZN39_INTERNAL_dd46116e_4_k_cu_cf24742f_94994cuda3std3__45__cpo4cendE - _ZN39_INTERNAL_dd46116e_4_k_cu_cf24742f_94994cuda3std3__419piecewise_constructE)
_ZN39_INTERNAL_dd46116e_4_k_cu_cf24742f_94994cuda3std3__419piecewise_constructE:
	.zero		1
	.type		_ZN39_INTERNAL_dd46116e_4_k_cu_cf24742f_94994cuda3std3__45__cpo4cendE,@object
	.size		_ZN39_INTERNAL_dd46116e_4_k_cu_cf24742f_94994cuda3std3__45__cpo4cendE,(_ZN39_INTERNAL_dd46116e_4_k_cu_cf24742f_94994cuda3std6ranges3__45__cpo4swapE - _ZN39_INTERNAL_dd46116e_4_k_cu_cf24742f_94994cuda3std3__45__cpo4cendE)
_ZN39_INTERNAL_dd46116e_4_k_cu_cf24742f_94994cuda3std3__45__cpo4cendE:
	.zero		1
	.type		_ZN39_INTERNAL_dd46116e_4_k_cu_cf24742f_94994cuda3std6ranges3__45__cpo4swapE,@object
	.size		_ZN39_INTERNAL_dd46116e_4_k_cu_cf24742f_94994cuda3std6ranges3__45__cpo4swapE,(.L_10 - _ZN39_INTERNAL_dd46116e_4_k_cu_cf24742f_94994cuda3std6ranges3__45__cpo4swapE)
_ZN39_INTERNAL_dd46116e_4_k_cu_cf24742f_94994cuda3std6ranges3__45__cpo4swapE:
	.zero		1
.L_10:


//--------------------- .nv.constant0._ZN7cutlass13device_kernelINS_4gemm6kernel13GemmUniversalIN4cute5tupleIJiiiiEEENS1_10collective13CollectiveMmaINS1_35MainloopSm100TmaUmmaWarpSpecializedILi4ELi2ELi4ENS5_IJNS4_1CILi1EEENSA_ILi2EEESB_EEEEENS5_IJNSA_ILi128EEENSA_ILi64EEESG_EEENS_12float_e5m2_tENS5_IJlSB_lEEESI_SJ_NS4_8TiledMMAINS4_8MMA_AtomIJNS4_10MMA_TraitsINS4_19SM100_MMA_F8F6F4_SSEJSI_SI_fSF_SG_NS4_17integral_constantINS4_4UMMA5MajorELSQ_0EEESR_NSO_INSP_7ScaleInELSS_0EEEST_EEEEEENS4_6LayoutINS5_IJSB_SB_SB_EEENS5_IJNSA_ILi0EEESY_SY_EEEEENS5_IJNS4_10UnderscoreES11_S11_EEEEENS4_23SM90_TMA_LOAD_MULTICASTENS4_14ComposedLayoutINS4_7SwizzleILi2ELi4ELi3EEENS4_18smem_ptr_flag_bitsILi8EEENSW_INS5_IJNSA_ILi8EEESG_EEENS5_IJSG_SB_EEEEEEEvNS4_8identityENS4_13SM90_TMA_LOADES1E_vS1F_EENS_8epilogue10collective18CollectiveEpilogueINS1I_23Sm100TmaWarpSpecializedILi1ELi1ELi64ELb0ELb0EEEJSH_NS5_IJNSW_ISF_SB_EENSW_ISG_SB_EEEEESI_SJ_SI_SJ_NS1I_6fusion15FusionCallbacksIS1M_NS1Q_17LinearCombinationISI_fSI_fLNS_15FloatRoundStyleE2EEESH_S1P_JEEENS4_5SM1004TMEM4LOAD26SM100_TMEM_LOAD_32dp32b64xES1G_S1E_NS4_39AutoVectorizingCopyWithAssumedAlignmentILi128EEENS4_14SM90_TMA_STOREES1E_S21_S21_EEEvvEEEEvNT_6ParamsE --------------------------
	.section	.nv.constant0._ZN7cutlass13device_kernelINS_4gemm6kernel13GemmUniversalIN4cute5tupleIJiiiiEEENS1_10collective13CollectiveMmaINS1_35MainloopSm100TmaUmmaWarpSpecializedILi4ELi2ELi4ENS5_IJNS4_1CILi1EEENSA_ILi2EEESB_EEEEENS5_IJNSA_ILi128EEENSA_ILi64EEESG_EEENS_12float_e5m2_tENS5_IJlSB_lEEESI_SJ_NS4_8TiledMMAINS4_8MMA_AtomIJNS4_10MMA_TraitsINS4_19SM100_MMA_F8F6F4_SSEJSI_SI_fSF_SG_NS4_17integral_constantINS4_4UMMA5MajorELSQ_0EEESR_NSO_INSP_7ScaleInELSS_0EEEST_EEEEEENS4_6LayoutINS5_IJSB_SB_SB_EEENS5_IJNSA_ILi0EEESY_SY_EEEEENS5_IJNS4_10UnderscoreES11_S11_EEEEENS4_23SM90_TMA_LOAD_MULTICASTENS4_14ComposedLayoutINS4_7SwizzleILi2ELi4ELi3EEENS4_18smem_ptr_flag_bitsILi8EEENSW_INS5_IJNSA_ILi8EEESG_EEENS5_IJSG_SB_EEEEEEEvNS4_8identityENS4_13SM90_TMA_LOADES1E_vS1F_EENS_8epilogue10collective18CollectiveEpilogueINS1I_23Sm100TmaWarpSpecializedILi1ELi1ELi64ELb0ELb0EEEJSH_NS5_IJNSW_ISF_SB_EENSW_ISG_SB_EEEEESI_SJ_SI_SJ_NS1I_6fusion15FusionCallbacksIS1M_NS1Q_17LinearCombinationISI_fSI_fLNS_15FloatRoundStyleE2EEESH_S1P_JEEENS4_5SM1004TMEM4LOAD26SM100_TMEM_LOAD_32dp32b64xES1G_S1E_NS4_39AutoVectorizingCopyWithAssumedAlignmentILi128EEENS4_14SM90_TMA_STOREES1E_S21_S21_EEEvvEEEEvNT_6ParamsE,"a",@progbits
	.sectionflags	@""
	.align	4
.nv.constant0._ZN7cutlass13device_kernelINS_4gemm6kernel13GemmUniversalIN4cute5tupleIJiiiiEEENS1_10collective13CollectiveMmaINS1_35MainloopSm100TmaUmmaWarpSpecializedILi4ELi2ELi4ENS5_IJNS4_1CILi1EEENSA_ILi2EEESB_EEEEENS5_IJNSA_ILi128EEENSA_ILi64EEESG_EEENS_12float_e5m2_tENS5_IJlSB_lEEESI_SJ_NS4_8TiledMMAINS4_8MMA_AtomIJNS4_10MMA_TraitsINS4_19SM100_MMA_F8F6F4_SSEJSI_SI_fSF_SG_NS4_17integral_constantINS4_4UMMA5MajorELSQ_0EEESR_NSO_INSP_7ScaleInELSS_0EEEST_EEEEEENS4_6LayoutINS5_IJSB_SB_SB_EEENS5_IJNSA_ILi0EEESY_SY_EEEEENS5_IJNS4_10UnderscoreES11_S11_EEEEENS4_23SM90_TMA_LOAD_MULTICASTENS4_14ComposedLayoutINS4_7SwizzleILi2ELi4ELi3EEENS4_18smem_ptr_flag_bitsILi8EEENSW_INS5_IJNSA_ILi8EEESG_EEENS5_IJSG_SB_EEEEEEEvNS4_8identityENS4_13SM90_TMA_LOADES1E_vS1F_EENS_8epilogue10collective18CollectiveEpilogueINS1I_23Sm100TmaWarpSpecializedILi1ELi1ELi64ELb0ELb0EEEJSH_NS5_IJNSW_ISF_SB_EENSW_ISG_SB_EEEEESI_SJ_SI_SJ_NS1I_6fusion15FusionCallbacksIS1M_NS1Q_17LinearCombinationISI_fSI_fLNS_15FloatRoundStyleE2EEESH_S1P_JEEENS4_5SM1004TMEM4LOAD26SM100_TMEM_LOAD_32dp32b64xES1G_S1E_NS4_39AutoVectorizingCopyWithAssumedAlignmentILi128EEENS4_14SM90_TMA_STOREES1E_S21_S21_EEEvvEEEEvNT_6ParamsE:
	.zero		2944


//--------------------- SYMBOLS --------------------------

	.type		.nv.reservedSmem.offset0,@object
	.size		.nv.reservedSmem.offset0,0x4
	.type		.nv.reservedSmem.cap,@object
	.size		.nv.reservedSmem.cap,0x4
	.type		__assertfail,@function
